def attn_fwd(
    Q,
    K,
    V,
    Out,
    Lse,
    sm_scale,
    stride_qz,
    stride_qh,
    stride_qm,
    stride_qk,
    stride_kz,
    stride_kh,
    stride_kn,
    stride_kk,
    stride_vz,
    stride_vh,
    stride_vn,
    stride_vk,
    stride_oz,
    stride_oh,
    stride_om,
    stride_ok,
    seqlen_q,
    seqlen_k,
    BLOCK_M: tl.constexpr,
    BLOCK_N: tl.constexpr,
    HEAD_DIM: tl.constexpr,
    CAUSAL: tl.constexpr,
):
    start_m = tl.program_id(0)
    off_hz = tl.program_id(1)
    q_off = off_hz * stride_qh
    k_off = off_hz * stride_kh
    v_off = off_hz * stride_vh
    offs_m = start_m * BLOCK_M + tl.arange(0, BLOCK_M)
    offs_d = tl.arange(0, HEAD_DIM)
    offs_n = tl.arange(0, BLOCK_N)
    q_ptrs = Q + q_off + offs_m[:, None] * stride_qm + offs_d[None, :] * stride_qk
    k_ptrs = K + k_off + offs_d[:, None] * stride_kk + offs_n[None, :] * stride_kn
    v_ptrs = V + v_off + offs_n[:, None] * stride_vn + offs_d[None, :] * stride_vk
    m_i = tl.full([BLOCK_M], float("-inf"), dtype=tl.float32)
    l_i = tl.zeros([BLOCK_M], dtype=tl.float32) + 1.0
    acc = tl.zeros([BLOCK_M, HEAD_DIM], dtype=tl.float32)
    q = tl.load(q_ptrs)
    acc, l_i, m_i = _attn_fwd_inner(
        acc,
        l_i,
        m_i,
        q,
        k_ptrs,
        v_ptrs,
        sm_scale,
        stride_kn,
        stride_vn,
        start_m,
        seqlen_k,
        BLOCK_M,
        BLOCK_N,
        HEAD_DIM,
        CAUSAL,
    )
    acc = acc / l_i[:, None]
    lse = m_i + tl.math.log2(l_i) / 1.4426950408889634
    o_ptrs = (
        Out
        + off_hz * stride_oh
        + offs_m[:, None] * stride_om
        + offs_d[None, :] * stride_ok
    )
    tl.store(o_ptrs, acc.to(Out.dtype.element_ty))
    tl.store(Lse + off_hz * seqlen_q + offs_m, lse)

# config = {"BLOCK_M": 32, "BLOCK_N": 32, "HEAD_DIM": 64, "arch": "sm_100", "causal": true, "dtype": "bf16", "num_stages": 2, "num_warps": 4}
# arch = sm_100


// ===== COMPILED SASS (sm_100a) =====

	.target	sm_100a

	.elftype	@"ET_EXEC"


//--------------------- .note.nv.tkinfo           --------------------------
	.section	.note.nv.tkinfo,"",@"SHT_NOTE"
	.sectionflags	@"SHF_NOTE_NV_TKINFO"
	.tkinfo
        /*0018*/ 	.word	0x00000081
        /*0030*/ 	.string	""
        /*0030*/ 	.string	"ptxas-blackwell"
        /*0030*/ 	.string	"Cuda compilation tools, release 12.9, V12.9.86"
        /*0030*/ 	.string	"Build cuda_12.9.r12.9/compiler.36037853_0"
        /*0030*/ 	.string	"-v  -suppress-debug-info  -lineinfo  -arch sm_100a "



//--------------------- .note.nv.cuver            --------------------------
	.section	.note.nv.cuver,"",@"SHT_NOTE"
	.sectionflags	@"SHF_NOTE_NV_CUVER"
        /*0018*/ 	.short	0x0001
        /*001a*/ 	.short	0x0064
        /*001c*/ 	.short	0x0001
        /*001e*/ 	.short	0x0000
        /*0020*/ 	.short	0x0001
        /*0022*/ 	.short	0x0000


//--------------------- .nv.info                  --------------------------
	.section	.nv.info,"",@"SHT_CUDA_INFO"
	.align	4


	//----- nvinfo : EIATTR_REGCOUNT
	.align		4
        /*0000*/ 	.byte	0x04, 0x2f
        /*0002*/ 	.short	(.L_2 - .L_1)
	.align		4
.L_1:
        /*0004*/ 	.word	index@(attn_fwd)
        /*0008*/ 	.word	0x000000a8


	//----- nvinfo : EIATTR_FRAME_SIZE
	.align		4
.L_2:
        /*000c*/ 	.byte	0x04, 0x11
        /*000e*/ 	.short	(.L_4 - .L_3)
	.align		4
.L_3:
        /*0010*/ 	.word	index@(attn_fwd)
        /*0014*/ 	.word	0x00000000


	//----- nvinfo : EIATTR_MIN_STACK_SIZE
	.align		4
.L_4:
        /*0018*/ 	.byte	0x04, 0x12
        /*001a*/ 	.short	(.L_6 - .L_5)
	.align		4
.L_5:
        /*001c*/ 	.word	index@(attn_fwd)
        /*0020*/ 	.word	0x00000000
.L_6:


//--------------------- .nv.info.attn_fwd         --------------------------
	.section	.nv.info.attn_fwd,"",@"SHT_CUDA_INFO"
	.sectionflags	@""
	.align	4


	//----- nvinfo : EIATTR_CUDA_API_VERSION
	.align		4
        /*0000*/ 	.byte	0x04, 0x37
        /*0002*/ 	.short	(.L_8 - .L_7)
.L_7:
        /*0004*/ 	.word	0x00000081


	//----- nvinfo : EIATTR_KPARAM_INFO
	.align		4
.L_8:
        /*0008*/ 	.byte	0x04, 0x17
        /*000a*/ 	.short	(.L_10 - .L_9)
.L_9:
        /*000c*/ 	.word	0x00000000
        /*0010*/ 	.short	0x0019
        /*0012*/ 	.short	0x0080
        /*0014*/ 	.byte	0x00, 0xf4, 0x21, 0x00


	//----- nvinfo : EIATTR_KPARAM_INFO
	.align		4
.L_10:
        /*0018*/ 	.byte	0x04, 0x17
        /*001a*/ 	.short	(.L_12 - .L_11)
.L_11:
        /*001c*/ 	.word	0x00000000
        /*0020*/ 	.short	0x0018
        /*0022*/ 	.short	0x0078
        /*0024*/ 	.byte	0x00, 0xf4, 0x21, 0x00


	//----- nvinfo : EIATTR_KPARAM_INFO
	.align		4
.L_12:
        /*0028*/ 	.byte	0x04, 0x17
        /*002a*/ 	.short	(.L_14 - .L_13)
.L_13:
        /*002c*/ 	.word	0x00000000
        /*0030*/ 	.short	0x0017
        /*0032*/ 	.short	0x0070
        /*0034*/ 	.byte	0x00, 0xf0, 0x11, 0x00


	//----- nvinfo : EIATTR_KPARAM_INFO
	.align		4
.L_14:
        /*0038*/ 	.byte	0x04, 0x17
        /*003a*/ 	.short	(.L_16 - .L_15)
.L_15:
        /*003c*/ 	.word	0x00000000
        /*0040*/ 	.short	0x0016
        /*0042*/ 	.short	0x006c
        /*0044*/ 	.byte	0x00, 0xf0, 0x11, 0x00


	//----- nvinfo : EIATTR_KPARAM_INFO
	.align		4
.L_16:
        /*0048*/ 	.byte	0x04, 0x17
        /*004a*/ 	.short	(.L_18 - .L_17)
.L_17:
        /*004c*/ 	.word	0x00000000
        /*0050*/ 	.short	0x0015
        /*0052*/ 	.short	0x0068
        /*0054*/ 	.byte	0x00, 0xf0, 0x11, 0x00


	//----- nvinfo : EIATTR_KPARAM_INFO
	.align		4
.L_18:
        /*0058*/ 	.byte	0x04, 0x17
        /*005a*/ 	.short	(.L_20 - .L_19)
.L_19:
        /*005c*/ 	.word	0x00000000
        /*0060*/ 	.short	0x0014
        /*0062*/ 	.short	0x0064
        /*0064*/ 	.byte	0x00, 0xf0, 0x11, 0x00


	//----- nvinfo : EIATTR_KPARAM_INFO
	.align		4
.L_20:
        /*0068*/ 	.byte	0x04, 0x17
        /*006a*/ 	.short	(.L_22 - .L_21)
.L_21:
        /*006c*/ 	.word	0x00000000
        /*0070*/ 	.short	0x0013
        /*0072*/ 	.short	0x0060
        /*0074*/ 	.byte	0x00, 0xf0, 0x11, 0x00


	//----- nvinfo : EIATTR_KPARAM_INFO
	.align		4
.L_22:
        /*0078*/ 	.byte	0x04, 0x17
        /*007a*/ 	.short	(.L_24 - .L_23)
.L_23:
        /*007c*/ 	.word	0x00000000
        /*0080*/ 	.short	0x0012
        /*0082*/ 	.short	0x005c
        /*0084*/ 	.byte	0x00, 0xf0, 0x11, 0x00


	//----- nvinfo : EIATTR_KPARAM_INFO
	.align		4
.L_24:
        /*0088*/ 	.byte	0x04, 0x17
        /*008a*/ 	.short	(.L_26 - .L_25)
.L_25:
        /*008c*/ 	.word	0x00000000
        /*0090*/ 	.short	0x0011
        /*0092*/ 	.short	0x0058
        /*0094*/ 	.byte	0x00, 0xf0, 0x11, 0x00


	//----- nvinfo : EIATTR_KPARAM_INFO
	.align		4
.L_26:
        /*0098*/ 	.byte	0x04, 0x17
        /*009a*/ 	.short	(.L_28 - .L_27)
.L_27:
        /*009c*/ 	.word	0x00000000
        /*00a0*/ 	.short	0x0010
        /*00a2*/ 	.short	0x0054
        /*00a4*/ 	.byte	0x00, 0xf0, 0x11, 0x00


	//----- nvinfo : EIATTR_KPARAM_INFO
	.align		4
.L_28:
        /*00a8*/ 	.byte	0x04, 0x17
        /*00aa*/ 	.short	(.L_30 - .L_29)
.L_29:
        /*00ac*/ 	.word	0x00000000
        /*00b0*/ 	.short	0x000f
        /*00b2*/ 	.short	0x0050
        /*00b4*/ 	.byte	0x00, 0xf0, 0x11, 0x00


	//----- nvinfo : EIATTR_KPARAM_INFO
	.align		4
.L_30:
        /*00b8*/ 	.byte	0x04, 0x17
        /*00ba*/ 	.short	(.L_32 - .L_31)
.L_31:
        /*00bc*/ 	.word	0x00000000
        /*00c0*/ 	.short	0x000e
        /*00c2*/ 	.short	0x004c
        /*00c4*/ 	.byte	0x00, 0xf0, 0x11, 0x00


	//----- nvinfo : EIATTR_KPARAM_INFO
	.align		4
.L_32:
        /*00c8*/ 	.byte	0x04, 0x17
        /*00ca*/ 	.short	(.L_34 - .L_33)
.L_33:
        /*00cc*/ 	.word	0x00000000
        /*00d0*/ 	.short	0x000d
        /*00d2*/ 	.short	0x0048
        /*00d4*/ 	.byte	0x00, 0xf0, 0x11, 0x00


	//----- nvinfo : EIATTR_KPARAM_INFO
	.align		4
.L_34:
        /*00d8*/ 	.byte	0x04, 0x17
        /*00da*/ 	.short	(.L_36 - .L_35)
.L_35:
        /*00dc*/ 	.word	0x00000000
        /*00e0*/ 	.short	0x000c
        /*00e2*/ 	.short	0x0044
        /*00e4*/ 	.byte	0x00, 0xf0, 0x11, 0x00


	//----- nvinfo : EIATTR_KPARAM_INFO
	.align		4
.L_36:
        /*00e8*/ 	.byte	0x04, 0x17
        /*00ea*/ 	.short	(.L_38 - .L_37)
.L_37:
        /*00ec*/ 	.word	0x00000000
        /*00f0*/ 	.short	0x000b
        /*00f2*/ 	.short	0x0040
        /*00f4*/ 	.byte	0x00, 0xf0, 0x11, 0x00


	//----- nvinfo : EIATTR_KPARAM_INFO
	.align		4
.L_38:
        /*00f8*/ 	.byte	0x04, 0x17
        /*00fa*/ 	.short	(.L_40 - .L_39)
.L_39:
        /*00fc*/ 	.word	0x00000000
        /*0100*/ 	.short	0x000a
        /*0102*/ 	.short	0x003c
        /*0104*/ 	.byte	0x00, 0xf0, 0x11, 0x00


	//----- nvinfo : EIATTR_KPARAM_INFO
	.align		4
.L_40:
        /*0108*/ 	.byte	0x04, 0x17
        /*010a*/ 	.short	(.L_42 - .L_41)
.L_41:
        /*010c*/ 	.word	0x00000000
        /*0110*/ 	.short	0x0009
        /*0112*/ 	.short	0x0038
        /*0114*/ 	.byte	0x00, 0xf0, 0x11, 0x00


	//----- nvinfo : EIATTR_KPARAM_INFO
	.align		4
.L_42:
        /*0118*/ 	.byte	0x04, 0x17
        /*011a*/ 	.short	(.L_44 - .L_43)
.L_43:
        /*011c*/ 	.word	0x00000000
        /*0120*/ 	.short	0x0008
        /*0122*/ 	.short	0x0034
        /*0124*/ 	.byte	0x00, 0xf0, 0x11, 0x00


	//----- nvinfo : EIATTR_KPARAM_INFO
	.align		4
.L_44:
        /*0128*/ 	.byte	0x04, 0x17
        /*012a*/ 	.short	(.L_46 - .L_45)
.L_45:
        /*012c*/ 	.word	0x00000000
        /*0130*/ 	.short	0x0007
        /*0132*/ 	.short	0x0030
        /*0134*/ 	.byte	0x00, 0xf0, 0x11, 0x00


	//----- nvinfo : EIATTR_KPARAM_INFO
	.align		4
.L_46:
        /*0138*/ 	.byte	0x04, 0x17
        /*013a*/ 	.short	(.L_48 - .L_47)
.L_47:
        /*013c*/ 	.word	0x00000000
        /*0140*/ 	.short	0x0006
        /*0142*/ 	.short	0x002c
        /*0144*/ 	.byte	0x00, 0xf0, 0x11, 0x00


	//----- nvinfo : EIATTR_KPARAM_INFO
	.align		4
.L_48:
        /*0148*/ 	.byte	0x04, 0x17
        /*014a*/ 	.short	(.L_50 - .L_49)
.L_49:
        /*014c*/ 	.word	0x00000000
        /*0150*/ 	.short	0x0005
        /*0152*/ 	.short	0x0028
        /*0154*/ 	.byte	0x00, 0xf0, 0x11, 0x00


	//----- nvinfo : EIATTR_KPARAM_INFO
	.align		4
.L_50:
        /*0158*/ 	.byte	0x04, 0x17
        /*015a*/ 	.short	(.L_52 - .L_51)
.L_51:
        /*015c*/ 	.word	0x00000000
        /*0160*/ 	.short	0x0004
        /*0162*/ 	.short	0x0020
        /*0164*/ 	.byte	0x00, 0xf4, 0x21, 0x00


	//----- nvinfo : EIATTR_KPARAM_INFO
	.align		4
.L_52:
        /*0168*/ 	.byte	0x04, 0x17
        /*016a*/ 	.short	(.L_54 - .L_53)
.L_53:
        /*016c*/ 	.word	0x00000000
        /*0170*/ 	.short	0x0003
        /*0172*/ 	.short	0x0018
        /*0174*/ 	.byte	0x00, 0xf4, 0x21, 0x00


	//----- nvinfo : EIATTR_KPARAM_INFO
	.align		4
.L_54:
        /*0178*/ 	.byte	0x04, 0x17
        /*017a*/ 	.short	(.L_56 - .L_55)
.L_55:
        /*017c*/ 	.word	0x00000000
        /*0180*/ 	.short	0x0002
        /*0182*/ 	.short	0x0010
        /*0184*/ 	.byte	0x00, 0xf4, 0x21, 0x00


	//----- nvinfo : EIATTR_KPARAM_INFO
	.align		4
.L_56:
        /*0188*/ 	.byte	0x04, 0x17
        /*018a*/ 	.short	(.L_58 - .L_57)
.L_57:
        /*018c*/ 	.word	0x00000000
        /*0190*/ 	.short	0x0001
        /*0192*/ 	.short	0x0008
        /*0194*/ 	.byte	0x00, 0xf4, 0x21, 0x00


	//----- nvinfo : EIATTR_KPARAM_INFO
	.align		4
.L_58:
        /*0198*/ 	.byte	0x04, 0x17
        /*019a*/ 	.short	(.L_60 - .L_59)
.L_59:
        /*019c*/ 	.word	0x00000000
        /*01a0*/ 	.short	0x0000
        /*01a2*/ 	.short	0x0000
        /*01a4*/ 	.byte	0x00, 0xf4, 0x21, 0x00


	//----- nvinfo : EIATTR_SPARSE_MMA_MASK
	.align		4
.L_60:
        /*01a8*/ 	.byte	0x03, 0x50
        /*01aa*/ 	.short	0x0000


	//----- nvinfo : EIATTR_MAXREG_COUNT
	.align		4
        /*01ac*/ 	.byte	0x03, 0x1b
        /*01ae*/ 	.short	0x00ff


	//----- nvinfo : EIATTR_NUM_BARRIERS
	.align		4
        /*01b0*/ 	.byte	0x02, 0x4c
        /*01b2*/ 	.byte	0x01
	.zero		1


	//----- nvinfo : EIATTR_COOP_GROUP_MASK_REGIDS
	.align		4
        /*01b4*/ 	.byte	0x04, 0x29
        /*01b6*/ 	.short	(.L_62 - .L_61)


	//   ....[0]....
.L_61:
        /*01b8*/ 	.word	0xffffffff


	//   ....[1]....
        /*01bc*/ 	.word	0xffffffff


	//   ....[2]....
        /*01c0*/ 	.word	0xffffffff


	//   ....[3]....
        /*01c4*/ 	.word	0xffffffff


	//   ....[4]....
        /*01c8*/ 	.word	0xffffffff


	//   ....[5]....
        /*01cc*/ 	.word	0xffffffff


	//   ....[6]....
        /*01d0*/ 	.word	0xffffffff


	//   ....[7]....
        /*01d4*/ 	.word	0xffffffff


	//   ....[8]....
        /*01d8*/ 	.word	0xffffffff


	//   ....[9]....
        /*01dc*/ 	.word	0xffffffff


	//   ....[10]....
        /*01e0*/ 	.word	0xffffffff


	//   ....[11]....
        /*01e4*/ 	.word	0xffffffff


	//   ....[12]....
        /*01e8*/ 	.word	0xffffffff


	//   ....[13]....
        /*01ec*/ 	.word	0xffffffff


	//   ....[14]....
        /*01f0*/ 	.word	0xffffffff


	//   ....[15]....
        /*01f4*/ 	.word	0xffffffff


	//   ....[16]....
        /*01f8*/ 	.word	0xffffffff


	//   ....[17]....
        /*01fc*/ 	.word	0xffffffff


	//   ....[18]....
        /*0200*/ 	.word	0xffffffff


	//   ....[19]....
        /*0204*/ 	.word	0xffffffff


	//----- nvinfo : EIATTR_COOP_GROUP_INSTR_OFFSETS
	.align		4
.L_62:
        /*0208*/ 	.byte	0x04, 0x28
        /*020a*/ 	.short	(.L_64 - .L_63)


	//   ....[0]....
.L_63:
        /*020c*/ 	.word	0x00001c50


	//   ....[1]....
        /*0210*/ 	.word	0x00001c60


	//   ....[2]....
        /*0214*/ 	.word	0x00001c70


	//   ....[3]....
        /*0218*/ 	.word	0x00001c80


	//   ....[4]....
        /*021c*/ 	.word	0x00001cc0


	//   ....[5]....
        /*0220*/ 	.word	0x00001ce0


	//   ....[6]....
        /*0224*/ 	.word	0x00001cf0


	//   ....[7]....
        /*0228*/ 	.word	0x00001d00


	//   ....[8]....
        /*022c*/ 	.word	0x00001db0


	//   ....[9]....
        /*0230*/ 	.word	0x00001dd0


	//   ....[10]....
        /*0234*/ 	.word	0x00002040


	//   ....[11]....
        /*0238*/ 	.word	0x00002050


	//   ....[12]....
        /*023c*/ 	.word	0x00002070


	//   ....[13]....
        /*0240*/ 	.word	0x00002080


	//   ....[14]....
        /*0244*/ 	.word	0x000020b0


	//   ....[15]....
        /*0248*/ 	.word	0x000020e0


	//   ....[16]....
        /*024c*/ 	.word	0x000020f0


	//   ....[17]....
        /*0250*/ 	.word	0x00002100


	//   ....[18]....
        /*0254*/ 	.word	0x000021c0


	//   ....[19]....
        /*0258*/ 	.word	0x000021e0


	//----- nvinfo : EIATTR_VRC_CTA_INIT_COUNT
	.align		4
.L_64:
        /*025c*/ 	.byte	0x02, 0x4a
	.zero		1
	.zero		1


	//----- nvinfo : EIATTR_EXIT_INSTR_OFFSETS
	.align		4
        /*0260*/ 	.byte	0x04, 0x1c
        /*0262*/ 	.short	(.L_66 - .L_65)


	//   ....[0]....
.L_65:
        /*0264*/ 	.word	0x00003e00


	//   ....[1]....
        /*0268*/ 	.word	0x00003e30


	//----- nvinfo : EIATTR_REQNTID
	.align		4
.L_66:
        /*026c*/ 	.byte	0x04, 0x10
        /*026e*/ 	.short	(.L_68 - .L_67)
.L_67:
        /*0270*/ 	.word	0x00000080
        /*0274*/ 	.word	0x00000001
        /*0278*/ 	.word	0x00000001


	//----- nvinfo : EIATTR_CBANK_PARAM_SIZE
	.align		4
.L_68:
        /*027c*/ 	.byte	0x03, 0x19
        /*027e*/ 	.short	0x0088


	//----- nvinfo : EIATTR_PARAM_CBANK
	.align		4
        /*0280*/ 	.byte	0x04, 0x0a
        /*0282*/ 	.short	(.L_70 - .L_69)
	.align		4
.L_69:
        /*0284*/ 	.word	index@(.nv.constant0.attn_fwd)
        /*0288*/ 	.short	0x0380
        /*028a*/ 	.short	0x0088


	//----- nvinfo : EIATTR_SW_WAR
	.align		4
.L_70:
        /*028c*/ 	.byte	0x04, 0x36
        /*028e*/ 	.short	(.L_72 - .L_71)
.L_71:
        /*0290*/ 	.word	0x00000008
.L_72:


//--------------------- .nv.compat                --------------------------
	.section	.nv.compat,"",@"SHT_CUDA_COMPAT_INFO"
	.align	4
        /*0000*/ 	.byte	0x02, 0x02, 0x01, 0x00, 0x02, 0x05, 0x05, 0x00, 0x02, 0x03, 0x00, 0x00, 0x02, 0x06, 0x01, 0x00


//--------------------- .nv.callgraph             --------------------------
	.section	.nv.callgraph,"",@"SHT_CUDA_CALLGRAPH"
	.align	4
	.sectionentsize	8
	.align		4
        /*0000*/ 	.word	0x00000000
	.align		4
        /*0004*/ 	.word	0xffffffff
	.align		4
        /*0008*/ 	.word	0x00000000
	.align		4
        /*000c*/ 	.word	0xfffffffe
	.align		4
        /*0010*/ 	.word	0x00000000
	.align		4
        /*0014*/ 	.word	0xfffffffd
	.align		4
        /*0018*/ 	.word	0x00000000
	.align		4
        /*001c*/ 	.word	0xfffffffc


//--------------------- .nv.constant4             --------------------------
	.section	.nv.constant4,"a",@progbits
	.align	8
	.align		8
.nv.constant4:
        /*0000*/ 	.dword	_$_str


//--------------------- .text.attn_fwd            --------------------------
	.section	.text.attn_fwd,"ax",@progbits
	.align	128
        .global         attn_fwd
        .type           attn_fwd,@function
        .size           attn_fwd,(.L_x_3 - attn_fwd)
        .other          attn_fwd,@"STO_CUDA_ENTRY STV_DEFAULT"
attn_fwd:
.text.attn_fwd:
[----:B------:R-:W0:Y:S01]  /*0000*/  LDC R1, c[0x0][0x37c] ;  /* 0x0000df00ff017b82 */ /* 0x000e220000000800 */
[----:B------:R-:W1:Y:S07]  /*0010*/  S2R R25, SR_CTAID.X ;  /* 0x0000000000197919 */ /* 0x000e6e0000002500 */
[----:B------:R-:W2:Y:S01]  /*0020*/  S2UR UR7, SR_CTAID.Y ;  /* 0x00000000000779c3 */ /* 0x000ea20000002600 */
[----:B------:R-:W2:Y:S01]  /*0030*/  LDCU.64 UR4, c[0x0][0x3b0] ;  /* 0x00007600ff0477ac */ /* 0x000ea20008000a00 */
[----:B------:R-:W3:Y:S01]  /*0040*/  S2R R18, SR_TID.X ;  /* 0x0000000000127919 */ /* 0x000ee20000002100 */
[----:B------:R-:W4:Y:S05]  /*0050*/  LDCU.64 UR10, c[0x0][0x358] ;  /* 0x00006b00ff0a77ac */ /* 0x000f2a0008000a00 */
[----:B------:R-:W5:Y:S08]  /*0060*/  LDC R21, c[0x0][0x3b8] ;  /* 0x0000ee00ff157b82 */ /* 0x000f700000000800 */
[----:B------:R-:W0:Y:S01]  /*0070*/  LDC.64 R32, c[0x0][0x380] ;  /* 0x0000e000ff207b82 */ /* 0x000e220000000a00 */
[----:B--2---:R-:W-:-:S04]  /*0080*/  UIMAD UR4, UR7, UR4, URZ ;  /* 0x00000004070472a4 */ /* 0x004fc8000f8e02ff */
[----:B------:R-:W-:Y:S01]  /*0090*/  USHF.L.U32 UR6, UR4, 0x1, URZ ;  /* 0x0000000104067899 */ /* 0x000fe200080006ff */
[----:B-1----:R-:W-:Y:S01]  /*00a0*/  IMAD.SHL.U32 R25, R25, 0x20, RZ ;  /* 0x0000002019197824 */ /* 0x002fe200078e00ff */
[----:B---3--:R-:W-:-:S04]  /*00b0*/  SHF.R.U32.HI R14, RZ, 0x5, R18 ;  /* 0x00000005ff0e7819 */ /* 0x008fc80000011612 */
[----:B------:R-:W-:Y:S02]  /*00c0*/  LOP3.LUT R84, R25, 0x1f, R18, 0xf8, !PT ;  /* 0x0000001f19547812 */ /* 0x000fe400078ef812 */
[----:B------:R-:W-:-:S03]  /*00d0*/  SGXT.U32 R14, R14, 0x2 ;  /* 0x000000020e0e781a */ /* 0x000fc60000000000 */
[----:B------:R-:W-:Y:S01]  /*00e0*/  IMAD R0, R84, UR5, RZ ;  /* 0x0000000554007c24 */ /* 0x000fe2000f8e02ff */
[----:B------:R-:W-:Y:S01]  /*00f0*/  UIMAD.WIDE UR4, UR4, 0x2, URZ ;  /* 0x00000002040478a5 */ /* 0x000fe2000f8e02ff */
[----:B-----5:R-:W-:Y:S02]  /*0100*/  IMAD R4, R14, R21, RZ ;  /* 0x000000150e047224 */ /* 0x020fe400078e02ff */
[C---:B------:R-:W-:Y:S02]  /*0110*/  IMAD.SHL.U32 R3, R0.reuse, 0x2, RZ ;  /* 0x0000000200037824 */ /* 0x040fe400078e00ff */
[----:B------:R-:W-:Y:S02]  /*0120*/  IMAD R5, R21, 0x4, R4 ;  /* 0x0000000415057824 */ /* 0x000fe400078e0204 */
[----:B------:R-:W-:Y:S01]  /*0130*/  IMAD.HI R0, R0, 0x2, RZ ;  /* 0x0000000200007827 */ /* 0x000fe200078e02ff */
[----:B0-----:R-:W-:-:S03]  /*0140*/  IADD3 R32, P0, P1, R3, UR6, R32 ;  /* 0x0000000603207c10 */ /* 0x001fc6000f91e020 */
[C---:B------:R-:W-:Y:S01]  /*0150*/  IMAD R7, R21.reuse, 0x4, R5 ;  /* 0x0000000415077824 */ /* 0x040fe200078e0205 */
[----:B------:R-:W-:Y:S02]  /*0160*/  IADD3.X R34, PT, PT, R0, UR5, R33, P0, P1 ;  /* 0x0000000500227c10 */ /* 0x000fe400087e2421 */
[CC--:B------:R-:W-:Y:S01]  /*0170*/  LEA R2, P0, R4.reuse, R32.reuse, 0x1 ;  /* 0x0000002004027211 */ /* 0x0c0fe200078008ff */
[----:B------:R-:W-:Y:S01]  /*0180*/  IMAD R0, R21, 0x4, R7 ;  /* 0x0000000415007824 */ /* 0x000fe200078e0207 */
[----:B------:R-:W-:Y:S02]  /*0190*/  LEA R6, P1, R7, R32, 0x1 ;  /* 0x0000002007067211 */ /* 0x000fe400078208ff */
[----:B------:R-:W-:Y:S02]  /*01a0*/  LEA.HI.X.SX32 R3, R4, R34, 0x1, P0 ;  /* 0x0000002204037211 */ /* 0x000fe400000f0eff */
[----:B------:R-:W-:Y:S02]  /*01b0*/  LEA R4, P0, R5, R32, 0x1 ;  /* 0x0000002005047211 */ /* 0x000fe400078008ff */
[----:B------:R-:W-:Y:S01]  /*01c0*/  LEA R11, R21, R0, 0x2 ;  /* 0x00000000150b7211 */ /* 0x000fe200078e10ff */
[----:B----4-:R0:W2:Y:S01]  /*01d0*/  LDG.E.U16 R22, desc[UR10][R2.64] ;  /* 0x0000000a02167981 */ /* 0x0100a2000c1e1500 */
[----:B------:R-:W-:-:S02]  /*01e0*/  LEA.HI.X.SX32 R5, R5, R34, 0x1, P0 ;  /* 0x0000002205057211 */ /* 0x000fc400000f0eff */
[C---:B------:R-:W-:Y:S01]  /*01f0*/  LEA R8, P0, R0.reuse, R32, 0x1 ;  /* 0x0000002000087211 */ /* 0x040fe200078008ff */
[----:B------:R-:W-:Y:S01]  /*0200*/  IMAD R12, R21, 0x4, R11 ;  /* 0x00000004150c7824 */ /* 0x000fe200078e020b */
[-C--:B------:R-:W-:Y:S01]  /*0210*/  LEA.HI.X.SX32 R7, R7, R34.reuse, 0x1, P1 ;  /* 0x0000002207077211 */ /* 0x080fe200008f0eff */
[----:B------:R-:W3:Y:S01]  /*0220*/  LDG.E.U16 R23, desc[UR10][R4.64] ;  /* 0x0000000a04177981 */ /* 0x000ee2000c1e1500 */
[----:B------:R-:W-:Y:S01]  /*0230*/  LEA.HI.X.SX32 R9, R0, R34, 0x1, P0 ;  /* 0x0000002200097211 */ /* 0x000fe200000f0eff */
[C---:B------:R-:W-:Y:S02]  /*0240*/  IMAD R0, R21.reuse, 0x4, R12 ;  /* 0x0000000415007824 */ /* 0x040fe400078e020c */
[----:B------:R1:W4:Y:S02]  /*0250*/  LDG.E.U16 R24, desc[UR10][R6.64] ;  /* 0x0000000a06187981 */ /* 0x000324000c1e1500 */
[C---:B------:R-:W-:Y:S01]  /*0260*/  IMAD R13, R21.reuse, 0x4, R0 ;  /* 0x00000004150d7824 */ /* 0x040fe200078e0200 */
[C---:B0-----:R-:W-:Y:S01]  /*0270*/  LEA R2, P0, R12.reuse, R32, 0x1 ;  /* 0x000000200c027211 */ /* 0x041fe200078008ff */
[----:B------:R0:W5:Y:S02]  /*0280*/  LDG.E.U16 R27, desc[UR10][R8.64] ;  /* 0x0000000a081b7981 */ /* 0x000164000c1e1500 */
[----:B------:R-:W-:Y:S01]  /*0290*/  IMAD R15, R21, 0x4, R13 ;  /* 0x00000004150f7824 */ /* 0x000fe200078e020d */
[----:B------:R-:W-:-:S02]  /*02a0*/  LEA.HI.X.SX32 R3, R12, R34, 0x1, P0 ;  /* 0x000000220c037211 */ /* 0x000fc400000f0eff */
[CC--:B-1----:R-:W-:Y:S01]  /*02b0*/  LEA R6, P0, R0.reuse, R32.reuse, 0x1 ;  /* 0x0000002000067211 */ /* 0x0c2fe200078008ff */
[----:B------:R-:W-:Y:S01]  /*02c0*/  IMAD R19, R21, 0x4, R15 ;  /* 0x0000000415137824 */ /* 0x000fe200078e020f */
[----:B------:R-:W-:Y:S01]  /*02d0*/  LEA R10, P1, R11, R32, 0x1 ;  /* 0x000000200b0a7211 */ /* 0x000fe200078208ff */
[----:B------:R-:W3:Y:S01]  /*02e0*/  LDG.E.U16 R29, desc[UR10][R2.64] ;  /* 0x0000000a021d7981 */ /* 0x000ee2000c1e1500 */
[-C--:B------:R-:W-:Y:S02]  /*02f0*/  LEA.HI.X.SX32 R7, R0, R34.reuse, 0x1, P0 ;  /* 0x0000002200077211 */ /* 0x080fe400000f0eff */
[----:B------:R-:W-:Y:S02]  /*0300*/  LEA R0, R21, R19, 0x2 ;  /* 0x0000001315007211 */ /* 0x000fe400078e10ff */
[----:B------:R-:W-:Y:S01]  /*0310*/  LEA.HI.X.SX32 R11, R11, R34, 0x1, P1 ;  /* 0x000000220b0b7211 */ /* 0x000fe200008f0eff */
[----:B------:R-:W3:Y:S01]  /*0320*/  LDG.E.U16 R28, desc[UR10][R6.64] ;  /* 0x0000000a061c7981 */ /* 0x000ee2000c1e1500 */
[----:B------:R-:W-:Y:S01]  /*0330*/  LEA R4, P0, R13, R32, 0x1 ;  /* 0x000000200d047211 */ /* 0x000fe200078008ff */
[----:B------:R-:W-:-:S02]  /*0340*/  IMAD R20, R21, 0x4, R0 ;  /* 0x0000000415147824 */ /* 0x000fc400078e0200 */
[----:B------:R1:W5:Y:S01]  /*0350*/  LDG.E.U16 R26, desc[UR10][R10.64] ;  /* 0x0000000a0a1a7981 */ /* 0x000362000c1e1500 */
[----:B------:R-:W-:Y:S02]  /*0360*/  LEA.HI.X.SX32 R5, R13, R34, 0x1, P0 ;  /* 0x000000220d057211 */ /* 0x000fe400000f0eff */
[CC--:B0-----:R-:W-:Y:S02]  /*0370*/  LEA R8, P0, R0.reuse, R32.reuse, 0x1 ;  /* 0x0000002000087211 */ /* 0x0c1fe400078008ff */
[----:B------:R-:W-:Y:S01]  /*0380*/  LEA R12, P1, R15, R32, 0x1 ;  /* 0x000000200f0c7211 */ /* 0x000fe200078208ff */
[----:B------:R0:W5:Y:S01]  /*0390*/  LDG.E.U16 R31, desc[UR10][R4.64] ;  /* 0x0000000a041f7981 */ /* 0x000162000c1e1500 */
[----:B-1----:R-:W-:Y:S01]  /*03a0*/  IMAD R11, R21, 0x4, R20 ;  /* 0x00000004150b7824 */ /* 0x002fe200078e0214 */
[-C--:B------:R-:W-:Y:S02]  /*03b0*/  LEA.HI.X.SX32 R9, R0, R34.reuse, 0x1, P0 ;  /* 0x0000002200097211 */ /* 0x080fe400000f0eff */
[----:B------:R-:W-:Y:S01]  /*03c0*/  LEA.HI.X.SX32 R13, R15, R34, 0x1, P1 ;  /* 0x000000220f0d7211 */ /* 0x000fe200008f0eff */
[----:B------:R-:W-:Y:S01]  /*03d0*/  IMAD R15, R21, 0x4, R11 ;  /* 0x00000004150f7824 */ /* 0x000fe200078e020b */
[----:B------:R-:W-:Y:S01]  /*03e0*/  LEA R10, P0, R11, R32, 0x1 ;  /* 0x000000200b0a7211 */ /* 0x000fe200078008ff */
[----:B------:R-:W5:Y:S02]  /*03f0*/  LDG.E.U16 R8, desc[UR10][R8.64] ;  /* 0x0000000a08087981 */ /* 0x000f64000c1e1500 */
[----:B------:R-:W-:Y:S01]  /*0400*/  IMAD R0, R21, 0x4, R15 ;  /* 0x0000000415007824 */ /* 0x000fe200078e020f */
[----:B------:R-:W-:Y:S01]  /*0410*/  LEA.HI.X.SX32 R11, R11, R34, 0x1, P0 ;  /* 0x000000220b0b7211 */ /* 0x000fe200000f0eff */
[----:B------:R1:W5:Y:S01]  /*0420*/  LDG.E.U16 R30, desc[UR10][R12.64] ;  /* 0x0000000a0c1e7981 */ /* 0x000362000c1e1500 */
[----:B------:R-:W-:-:S02]  /*0430*/  LEA R2, P0, R19, R32, 0x1 ;  /* 0x0000002013027211 */ /* 0x000fc400078008ff */
[----:B------:R-:W-:Y:S01]  /*0440*/  LEA R16, P1, R0, R32, 0x1 ;  /* 0x0000002000107211 */ /* 0x000fe200078208ff */
[----:B------:R-:W-:Y:S01]  /*0450*/  IMAD R21, R21, 0x4, R0 ;  /* 0x0000000415157824 */ /* 0x000fe200078e0200 */
[----:B------:R-:W-:Y:S01]  /*0460*/  LEA.HI.X.SX32 R3, R19, R34, 0x1, P0 ;  /* 0x0000002213037211 */ /* 0x000fe200000f0eff */
[----:B------:R-:W5:Y:S01]  /*0470*/  LDG.E.U16 R10, desc[UR10][R10.64] ;  /* 0x0000000a0a0a7981 */ /* 0x000f62000c1e1500 */
[----:B0-----:R-:W-:Y:S02]  /*0480*/  LEA R4, P0, R20, R32, 0x1 ;  /* 0x0000002014047211 */ /* 0x001fe400078008ff */
[-C--:B------:R-:W-:Y:S01]  /*0490*/  LEA.HI.X.SX32 R17, R0, R34.reuse, 0x1, P1 ;  /* 0x0000002200117211 */ /* 0x080fe200008f0eff */
[----:B------:R0:W5:Y:S01]  /*04a0*/  LDG.E.U16 R9, desc[UR10][R2.64] ;  /* 0x0000000a02097981 */ /* 0x000162000c1e1500 */
[----:B------:R-:W-:Y:S02]  /*04b0*/  LEA.HI.X.SX32 R5, R20, R34, 0x1, P0 ;  /* 0x0000002214057211 */ /* 0x000fe400000f0eff */
[-C--:B------:R-:W-:Y:S01]  /*04c0*/  LEA R6, P1, R15, R32.reuse, 0x1 ;  /* 0x000000200f067211 */ /* 0x080fe200078208ff */
[----:B------:R-:W5:Y:S01]  /*04d0*/  LDG.E.U16 R16, desc[UR10][R16.64] ;  /* 0x0000000a10107981 */ /* 0x000f62000c1e1500 */
[----:B-1----:R-:W-:-:S02]  /*04e0*/  LEA R12, P0, R21, R32, 0x1 ;  /* 0x00000020150c7211 */ /* 0x002fc400078008ff */
[-C--:B------:R-:W-:Y:S01]  /*04f0*/  LEA.HI.X.SX32 R7, R15, R34.reuse, 0x1, P1 ;  /* 0x000000220f077211 */ /* 0x080fe200008f0eff */
[----:B------:R1:W5:Y:S01]  /*0500*/  LDG.E.U16 R5, desc[UR10][R4.64] ;  /* 0x0000000a04057981 */ /* 0x000362000c1e1500 */
[----:B------:R-:W-:-:S04]  /*0510*/  LEA.HI.X.SX32 R13, R21, R34, 0x1, P0 ;  /* 0x00000022150d7211 */ /* 0x000fc800000f0eff */
[----:B------:R0:W5:Y:S04]  /*0520*/  LDG.E.U16 R7, desc[UR10][R6.64] ;  /* 0x0000000a06077981 */ /* 0x000168000c1e1500 */
[----:B------:R0:W5:Y:S01]  /*0530*/  LDG.E.U16 R13, desc[UR10][R12.64] ;  /* 0x0000000a0c0d7981 */ /* 0x000162000c1e1500 */
[----:B------:R-:W0:Y:S01]  /*0540*/  S2R R0, SR_TID.X ;  /* 0x0000000000007919 */ /* 0x000e220000002100 */
[----:B------:R-:W0:Y:S01]  /*0550*/  S2UR UR6, SR_CgaCtaId ;  /* 0x00000000000679c3 */ /* 0x000e220000008800 */
[----:B------:R-:W-:Y:S02]  /*0560*/  SHF.R.S32.HI R83, RZ, 0x6, R18 ;  /* 0x00000006ff537819 */ /* 0x000fe40000011412 */
[----:B------:R-:W-:Y:S01]  /*0570*/  LOP3.LUT R15, R18, 0x3f, RZ, 0xc0, !PT ;  /* 0x0000003f120f7812 */ /* 0x000fe200078ec0ff */
[----:B------:R-:W-:Y:S01]  /*0580*/  UMOV UR4, 0x400 ;  /* 0x0000040000047882 */ /* 0x000fe20000000000 */
[----:B------:R-:W-:-:S02]  /*0590*/  SGXT R83, R83, 0x1 ;  /* 0x000000015353781a */ /* 0x000fc40000000200 */
[----:B------:R-:W-:Y:S02]  /*05a0*/  SHF.L.U32 R20, R15, 0x1, RZ ;  /* 0x000000010f147819 */ /* 0x000fe400000006ff */
[----:B------:R-:W-:Y:S02]  /*05b0*/  IADD3 R81, PT, PT, R25, 0x20, RZ ;  /* 0x0000002019517810 */ /* 0x000fe40007ffe0ff */
[----:B------:R-:W-:Y:S02]  /*05c0*/  LOP3.LUT R83, R20, 0x90, R83, 0x78, !PT ;  /* 0x0000009014537812 */ /* 0x000fe400078e7853 */
[----:B------:R-:W-:Y:S02]  /*05d0*/  ISETP.GE.AND P0, PT, R81, 0x1, PT ;  /* 0x000000015100780c */ /* 0x000fe40003f06270 */
[----:B------:R-:W-:Y:S02]  /*05e0*/  LOP3.LUT R82, R83, 0x20, RZ, 0x3c, !PT ;  /* 0x0000002053527812 */ /* 0x000fe400078e3cff */
[----:B0-----:R-:W-:Y:S01]  /*05f0*/  SHF.R.S32.HI R3, RZ, 0x4, R0 ;  /* 0x00000004ff037819 */ /* 0x001fe20000011400 */
[----:B-1----:R-:W-:-:S03]  /*0600*/  IMAD.SHL.U32 R4, R0, 0x4, RZ ;  /* 0x0000000400047824 */ /* 0x002fc600078e00ff */
[----:B------:R-:W-:Y:S01]  /*0610*/  SGXT R3, R3, 0x1 ;  /* 0x000000010303781a */ /* 0x000fe20000000200 */
[----:B------:R-:W-:-:S03]  /*0620*/  ULEA UR6, UR6, UR4, 0x18 ;  /* 0x0000000406067291 */ /* 0x000fc6000f8ec0ff */
[----:B------:R-:W-:-:S04]  /*0630*/  LOP3.LUT R3, R3, 0x804, RZ, 0xc0, !PT ;  /* 0x0000080403037812 */ /* 0x000fc800078ec0ff */
[----:B------:R-:W-:Y:S02]  /*0640*/  LOP3.LUT R3, R3, 0x80, R4, 0xf8, !PT ;  /* 0x0000008003037812 */ /* 0x000fe400078ef804 */
[----:B------:R-:W-:Y:S02]  /*0650*/  SHF.R.S32.HI R4, RZ, 0x3, R0 ;  /* 0x00000003ff047819 */ /* 0x000fe40000011400 */
[----:B------:R-:W-:Y:S02]  /*0660*/  LOP3.LUT R6, R0, 0x7f, RZ, 0xc0, !PT ;  /* 0x0000007f00067812 */ /* 0x000fe400078ec0ff */
[----:B------:R-:W-:Y:S01]  /*0670*/  SGXT R4, R4, 0x1 ;  /* 0x000000010404781a */ /* 0x000fe20000000200 */
[----:B------:R-:W-:Y:S01]  /*0680*/  IMAD.SHL.U32 R2, R0, 0x2, RZ ;  /* 0x0000000200027824 */ /* 0x000fe200078e00ff */
[----:B------:R-:W-:Y:S02]  /*0690*/  ISETP.GE.U32.AND P5, PT, R6, 0x20, PT ;  /* 0x000000200600780c */ /* 0x000fe40003fa6070 */
[----:B------:R-:W-:-:S02]  /*06a0*/  LOP3.LUT R6, R4, 0x440, RZ, 0xc0, !PT ;  /* 0x0000044004067812 */ /* 0x000fc400078ec0ff */
[----:B------:R-:W-:Y:S02]  /*06b0*/  LOP3.LUT R12, R18, 0x60, RZ, 0xc0, !PT ;  /* 0x00000060120c7812 */ /* 0x000fe400078ec0ff */
[----:B------:R-:W-:Y:S02]  /*06c0*/  LOP3.LUT R11, R0, 0x60, RZ, 0xc0, !PT ;  /* 0x00000060000b7812 */ /* 0x000fe400078ec0ff */
[----:B------:R-:W-:Y:S02]  /*06d0*/  LOP3.LUT R2, R2, 0x3c, RZ, 0xc0, !PT ;  /* 0x0000003c02027812 */ /* 0x000fe400078ec0ff */
[----:B------:R-:W-:Y:S01]  /*06e0*/  R2UR UR4, R12 ;  /* 0x000000000c0472ca */ /* 0x000fe200000e0000 */
[----:B------:R-:W-:Y:S01]  /*06f0*/  IMAD.MOV.U32 R79, RZ, RZ, -0x800000 ;  /* 0xff800000ff4f7424 */ /* 0x000fe200078e00ff */
[----:B------:R-:W-:Y:S01]  /*0700*/  MOV R76, 0xff800000 ;  /* 0xff800000004c7802 */ /* 0x000fe20000000f00 */
[----:B------:R-:W-:Y:S01]  /*0710*/  IMAD R2, R11, 0x8, R2 ;  /* 0x000000080b027824 */ /* 0x000fe200078e0202 */
[----:B------:R-:W-:Y:S01]  /*0720*/  CS2R R44, SRZ ;  /* 0x00000000002c7805 */ /* 0x000fe2000001ff00 */
[----:B------:R-:W-:Y:S01]  /*0730*/  IMAD.MOV.U32 R78, RZ, RZ, -0x800000 ;  /* 0xff800000ff4e7424 */ /* 0x000fe200078e00ff */
[----:B------:R-:W-:Y:S01]  /*0740*/  CS2R R46, SRZ ;  /* 0x00000000002e7805 */ /* 0x000fe2000001ff00 */
[----:B------:R-:W-:Y:S01]  /*0750*/  IMAD.MOV.U32 R77, RZ, RZ, -0x800000 ;  /* 0xff800000ff4d7424 */ /* 0x000fe200078e00ff */
[----:B------:R-:W-:Y:S01]  /*0760*/  CS2R R40, SRZ ;  /* 0x0000000000287805 */ /* 0x000fe2000001ff00 */
[----:B------:R-:W-:Y:S01]  /*0770*/  IMAD.MOV.U32 R156, RZ, RZ, 0x3f800000 ;  /* 0x3f800000ff9c7424 */ /* 0x000fe200078e00ff */
[----:B------:R-:W-:Y:S01]  /*0780*/  CS2R R42, SRZ ;  /* 0x00000000002a7805 */ /* 0x000fe2000001ff00 */
[----:B------:R-:W-:Y:S01]  /*0790*/  IMAD.MOV.U32 R157, RZ, RZ, 0x3f800000 ;  /* 0x3f800000ff9d7424 */ /* 0x000fe200078e00ff */
[----:B------:R-:W-:Y:S01]  /*07a0*/  CS2R R36, SRZ ;  /* 0x0000000000247805 */ /* 0x000fe2000001ff00 */
[----:B------:R-:W-:Y:S01]  /*07b0*/  IMAD.MOV.U32 R154, RZ, RZ, 0x3f800000 ;  /* 0x3f800000ff9a7424 */ /* 0x000fe200078e00ff */
[----:B------:R-:W-:Y:S01]  /*07c0*/  CS2R R38, SRZ ;  /* 0x0000000000267805 */ /* 0x000fe2000001ff00 */
[----:B------:R-:W-:Y:S01]  /*07d0*/  IMAD.MOV.U32 R155, RZ, RZ, 0x3f800000 ;  /* 0x3f800000ff9b7424 */ /* 0x000fe200078e00ff */
[----:B------:R-:W-:-:S02]  /*07e0*/  CS2R R32, SRZ ;  /* 0x0000000000207805 */ /* 0x000fc4000001ff00 */
[----:B------:R-:W-:Y:S02]  /*07f0*/  CS2R R34, SRZ ;  /* 0x0000000000227805 */ /* 0x000fe4000001ff00 */
[C---:B------:R-:W-:Y:S02]  /*0800*/  LOP3.LUT R4, R18.reuse, 0x1c, RZ, 0xc0, !PT ;  /* 0x0000001c12047812 */ /* 0x040fe400078ec0ff */
[----:B------:R-:W-:Y:S01]  /*0810*/  LOP3.LUT R11, R18, 0x7, RZ, 0xc0, !PT ;  /* 0x00000007120b7812 */ /* 0x000fe200078ec0ff */
[----:B--2---:R-:W-:Y:S04]  /*0820*/  STS.U16 [R83+UR6], R22 ;  /* 0x0000001653007988 */ /* 0x004fe80008000406 */
[----:B----4-:R-:W-:Y:S04]  /*0830*/  STS.U16 [R83+UR6+0x200], R24 ;  /* 0x0002001853007988 */ /* 0x010fe80008000406 */
[----:B---3--:R-:W-:Y:S04]  /*0840*/  STS.U16 [R83+UR6+0x600], R28 ;  /* 0x0006001c53007988 */ /* 0x008fe80008000406 */
[----:B-----5:R-:W-:Y:S04]  /*0850*/  STS.U16 [R83+UR6+0x400], R26 ;  /* 0x0004001a53007988 */ /* 0x020fe80008000406 */
[----:B------:R-:W-:Y:S04]  /*0860*/  STS.U16 [R83+UR6+0xa00], R8 ;  /* 0x000a000853007988 */ /* 0x000fe80008000406 */
[----:B------:R-:W-:Y:S04]  /*0870*/  STS.U16 [R83+UR6+0x800], R30 ;  /* 0x0008001e53007988 */ /* 0x000fe80008000406 */
[----:B------:R-:W-:Y:S04]  /*0880*/  STS.U16 [R83+UR6+0xc00], R10 ;  /* 0x000c000a53007988 */ /* 0x000fe80008000406 */
[----:B------:R-:W-:Y:S04]  /*0890*/  STS.U16 [R83+UR6+0xe00], R16 ;  /* 0x000e001053007988 */ /* 0x000fe80008000406 */
[----:B------:R0:W-:Y:S04]  /*08a0*/  STS.U16 [R82+UR6+0xb00], R5 ;  /* 0x000b000552007988 */ /* 0x0001e80008000406 */
[----:B------:R1:W-:Y:S01]  /*08b0*/  STS.U16 [R82+UR6+0x900], R9 ;  /* 0x0009000952007988 */ /* 0x0003e20008000406 */
[----:B0-----:R-:W-:-:S03]  /*08c0*/  LOP3.LUT R5, R0, 0x7, RZ, 0xc0, !PT ;  /* 0x0000000700057812 */ /* 0x001fc600078ec0ff */
[----:B------:R0:W-:Y:S02]  /*08d0*/  STS.U16 [R82+UR6+0xd00], R7 ;  /* 0x000d000752007988 */ /* 0x0001e40008000406 */
[----:B-1----:R-:W-:Y:S02]  /*08e0*/  IMAD R9, R5, 0x8, R6 ;  /* 0x0000000805097824 */ /* 0x002fe400078e0206 */
[----:B------:R-:W-:Y:S01]  /*08f0*/  STS.U16 [R82+UR6+0x100], R23 ;  /* 0x0001001752007988 */ /* 0x000fe20008000406 */
[----:B0-----:R-:W-:-:S03]  /*0900*/  IMAD.SHL.U32 R7, R0, 0x40, RZ ;  /* 0x0000004000077824 */ /* 0x001fc600078e00ff */
[----:B------:R-:W-:Y:S01]  /*0910*/  STS.U16 [R82+UR6+0x300], R27 ;  /* 0x0003001b52007988 */ /* 0x000fe20008000406 */
[----:B------:R-:W-:-:S03]  /*0920*/  LOP3.LUT R16, R18, 0x7f, RZ, 0xc0, !PT ;  /* 0x0000007f12107812 */ /* 0x000fc600078ec0ff */
[----:B------:R-:W-:Y:S01]  /*0930*/  STS.U16 [R82+UR6+0x500], R29 ;  /* 0x0005001d52007988 */ /* 0x000fe20008000406 */
[----:B------:R-:W-:-:S03]  /*0940*/  IMAD.SHL.U32 R10, R18, 0x2, RZ ;  /* 0x00000002120a7824 */ /* 0x000fc600078e00ff */
[----:B------:R-:W-:Y:S01]  /*0950*/  STS.U16 [R82+UR6+0x700], R31 ;  /* 0x0007001f52007988 */ /* 0x000fe20008000406 */
[----:B------:R-:W-:-:S03]  /*0960*/  LOP3.LUT R7, R7, 0x40, RZ, 0xc0, !PT ;  /* 0x0000004007077812 */ /* 0x000fc600078ec0ff */
[----:B------:R0:W-:Y:S01]  /*0970*/  STS.U16 [R82+UR6+0xf00], R13 ;  /* 0x000f000d52007988 */ /* 0x0001e20008000406 */
[----:B------:R-:W-:Y:S01]  /*0980*/  LOP3.LUT R6, R9, 0x40, R0, 0x78, !PT ;  /* 0x0000004009067812 */ /* 0x000fe200078e7800 */
[----:B0-----:R-:W-:Y:S01]  /*0990*/  IMAD.SHL.U32 R13, R18, 0x40, RZ ;  /* 0x00000040120d7824 */ /* 0x001fe200078e00ff */
[----:B------:R-:W-:Y:S06]  /*09a0*/  @!P0 BRA `(.L_x_0) ;  /* 0x0000002000008947 */ /* 0x000fec0003800000 */
[----:B------:R-:W0:Y:S01]  /*09b0*/  LDC.64 R44, c[0x0][0x3c0] ;  /* 0x0000f000ff2c7b82 */ /* 0x000e220000000a00 */
[----:B------:R-:W-:Y:S01]  /*09c0*/  SHF.R.U32.HI R8, RZ, 0x6, R18 ;  /* 0x00000006ff087819 */ /* 0x000fe20000011612 */
[----:B------:R-:W-:Y:S01]  /*09d0*/  USHF.R.U32.HI UR5, URZ, 0x1, UR4 ;  /* 0x00000001ff057899 */ /* 0x000fe20008011604 */
[----:B------:R-:W-:Y:S01]  /*09e0*/  SHF.L.U32 R9, R18, 0x3, RZ ;  /* 0x0000000312097819 */ /* 0x000fe200000006ff */
[----:B------:R-:W1:Y:S01]  /*09f0*/  LDCU UR12, c[0x0][0x3c8] ;  /* 0x00007900ff0c77ac */ /* 0x000e620008000800 */
[----:B------:R-:W-:Y:S01]  /*0a00*/  SGXT.U32 R8, R8, 0x1 ;  /* 0x000000010808781a */ /* 0x000fe20000000000 */
[----:B------:R-:W-:Y:S01]  /*0a10*/  IMAD.U32 R17, RZ, RZ, UR4 ;  /* 0x00000004ff117e24 */ /* 0x000fe2000f8e00ff */
[----:B------:R-:W-:Y:S01]  /*0a20*/  LOP3.LUT R12, R18, 0x1f, RZ, 0xc0, !PT ;  /* 0x0000001f120c7812 */ /* 0x000fe200078ec0ff */
[----:B------:R-:W2:Y:S01]  /*0a30*/  LDCU.64 UR8, c[0x0][0x3d0] ;  /* 0x00007a00ff0877ac */ /* 0x000ea20008000a00 */
[----:B------:R-:W-:Y:S01]  /*0a40*/  LOP3.LUT R20, R9, 0x30, RZ, 0xc0, !PT ;  /* 0x0000003009147812 */ /* 0x000fe200078ec0ff */
[----:B------:R-:W-:Y:S01]  /*0a50*/  IMAD.U32 R34, RZ, RZ, UR4 ;  /* 0x00000004ff227e24 */ /* 0x000fe2000f8e00ff */
[----:B------:R-:W-:Y:S01]  /*0a60*/  LEA R32, R12, UR6, 0x6 ;  /* 0x000000060c207c11 */ /* 0x000fe2000f8e30ff */
[----:B------:R-:W3:Y:S01]  /*0a70*/  LDC.64 R86, c[0x0][0x390] ;  /* 0x0000e400ff567b82 */ /* 0x000ee20000000a00 */
[----:B------:R-:W-:Y:S01]  /*0a80*/  LOP3.LUT R9, R20, UR5, RZ, 0x3c, !PT ;  /* 0x0000000514097c12 */ /* 0x000fe2000f8e3cff */
[----:B------:R-:W-:Y:S01]  /*0a90*/  IMAD R19, R34, 0x2, R11 ;  /* 0x0000000222137824 */ /* 0x000fe200078e020b */
[----:B------:R-:W4:Y:S01]  /*0aa0*/  LDCU.64 UR14, c[0x0][0x388] ;  /* 0x00007100ff0e77ac */ /* 0x000f220008000a00 */
[C---:B------:R-:W-:Y:S01]  /*0ab0*/  LOP3.LUT R21, R20.reuse, 0x3c0, R13, 0xf8, !PT ;  /* 0x000003c014157812 */ /* 0x040fe200078ef80d */
[----:B------:R-:W-:Y:S01]  /*0ac0*/  IMAD.MOV.U32 R116, RZ, RZ, -0x800000 ;  /* 0xff800000ff747424 */ /* 0x000fe200078e00ff */
[----:B------:R-:W-:Y:S01]  /*0ad0*/  IADD3 R9, PT, PT, R9, R32, RZ ;  /* 0x0000002009097210 */ /* 0x000fe20007ffe0ff */
[----:B------:R-:W-:Y:S01]  /*0ae0*/  ULEA UR4, UR4, UR6, 0x4 ;  /* 0x0000000604047291 */ /* 0x000fe2000f8e20ff */
[----:B------:R-:W5:Y:S01]  /*0af0*/  LDC R29, c[0x0][0x3d8] ;  /* 0x0000f600ff1d7b82 */ /* 0x000f620000000800 */
[----:B------:R-:W-:Y:S01]  /*0b00*/  IMAD.SHL.U32 R19, R19, 0x10, RZ ;  /* 0x0000001013137824 */ /* 0x000fe200078e00ff */
[----:B------:R-:W-:Y:S01]  /*0b10*/  LOP3.LUT R38, R20, 0x30, R10, 0x78, !PT ;  /* 0x0000003014267812 */ /* 0x000fe200078e780a */
[----:B------:R-:W-:Y:S01]  /*0b20*/  IMAD.MOV.U32 R103, RZ, RZ, -0x800000 ;  /* 0xff800000ff677424 */ /* 0x000fe200078e00ff */
[----:B------:R-:W-:Y:S01]  /*0b30*/  LOP3.LUT P6, RZ, R18, 0x3, RZ, 0xc0, !PT ;  /* 0x0000000312ff7812 */ /* 0x000fe200078cc0ff */
[----:B0-----:R-:W-:Y:S01]  /*0b40*/  IMAD R22, R8, R45, RZ ;  /* 0x0000002d08167224 */ /* 0x001fe200078e02ff */
[----:B------:R-:W-:Y:S01]  /*0b50*/  LOP3.LUT R8, R10, 0x6, RZ, 0xc0, !PT ;  /* 0x000000060a087812 */ /* 0x000fe200078ec0ff */
[----:B------:R-:W-:Y:S01]  /*0b60*/  IMAD.MOV.U32 R85, RZ, RZ, -0x800000 ;  /* 0xff800000ff557424 */ /* 0x000fe200078e00ff */
[----:B------:R-:W-:Y:S01]  /*0b70*/  MOV R157, 0x3f800000 ;  /* 0x3f800000009d7802 */ /* 0x000fe20000000f00 */
[----:B------:R-:W-:Y:S01]  /*0b80*/  IMAD R24, R45, 0x2, R22 ;  /* 0x000000022d187824 */ /* 0x000fe200078e0216 */
[----:B------:R-:W-:Y:S01]  /*0b90*/  LEA.HI R8, R17, R8, RZ, 0x1e ;  /* 0x0000000811087211 */ /* 0x000fe200078ff0ff */
[----:B------:R-:W-:-:S02]  /*0ba0*/  IMAD.SHL.U32 R17, R11, 0x40, RZ ;  /* 0x000000400b117824 */ /* 0x000fc400078e00ff */
[----:B------:R-:W-:Y:S02]  /*0bb0*/  IMAD R26, R45, 0x2, R24 ;  /* 0x000000022d1a7824 */ /* 0x000fe400078e0218 */
[----:B------:R-:W-:Y:S01]  /*0bc0*/  IMAD.MOV.U32 R102, RZ, RZ, -0x800000 ;  /* 0xff800000ff667424 */ /* 0x000fe200078e00ff */
[----:B------:R-:W-:Y:S01]  /*0bd0*/  LOP3.LUT R13, R17, R20, RZ, 0xfc, !PT ;  /* 0x00000014110d7212 */ /* 0x000fe200078efcff */
[----:B------:R-:W-:Y:S01]  /*0be0*/  IMAD R28, R45, 0x2, R26 ;  /* 0x000000022d1c7824 */ /* 0x000fe200078e021a */
[--C-:B------:R-:W-:Y:S01]  /*0bf0*/  LOP3.LUT R20, R19, 0x30, R10.reuse, 0x78, !PT ;  /* 0x0000003013147812 */ /* 0x100fe200078e780a */
[----:B--2---:R-:W-:Y:S01]  /*0c00*/  IMAD R19, R12, UR9, RZ ;  /* 0x000000090c137c24 */ /* 0x004fe2000f8e02ff */
[----:B------:R-:W-:Y:S01]  /*0c10*/  LOP3.LUT R50, R13, 0x10, R10, 0x78, !PT ;  /* 0x000000100d327812 */ /* 0x000fe200078e780a */
[----:B------:R-:W-:Y:S01]  /*0c20*/  IMAD R30, R45, 0x2, R28 ;  /* 0x000000022d1e7824 */ /* 0x000fe200078e021c */
[----:B------:R-:W-:Y:S01]  /*0c30*/  IADD3 R10, PT, PT, R17, UR4, R38 ;  /* 0x00000004110a7c10 */ /* 0x000fe2000fffe026 */
[----:B-1----:R-:W-:Y:S01]  /*0c40*/  IMAD R17, R15, UR12, RZ ;  /* 0x0000000c0f117c24 */ /* 0x002fe2000f8e02ff */
[----:B------:R-:W-:Y:S01]  /*0c50*/  LOP3.LUT R12, R21, 0x10, R18, 0x78, !PT ;  /* 0x00000010150c7812 */ /* 0x000fe200078e7812 */
[C---:B------:R-:W-:Y:S01]  /*0c60*/  IMAD R32, R45.reuse, 0x2, R30 ;  /* 0x000000022d207824 */ /* 0x040fe200078e021e */
[----:B------:R-:W-:Y:S01]  /*0c70*/  LOP3.LUT R21, R18, 0x10, RZ, 0xc0, !PT ;  /* 0x0000001012157812 */ /* 0x000fe200078ec0ff */
[----:B------:R-:W-:Y:S01]  /*0c80*/  IMAD R13, R44, UR7, RZ ;  /* 0x000000072c0d7c24 */ /* 0x000fe2000f8e02ff */
[----:B------:R-:W-:Y:S01]  /*0c90*/  UIMAD UR4, UR7, UR8, URZ ;  /* 0x00000008070472a4 */ /* 0x000fe2000f8e02ff */
[----:B------:R-:W-:Y:S01]  /*0ca0*/  IMAD R34, R45, 0x2, R32 ;  /* 0x000000022d227824 */ /* 0x000fe200078e0220 */
[----:B------:R-:W-:Y:S01]  /*0cb0*/  SHF.L.U32 R18, R17, 0x1, RZ ;  /* 0x0000000111127819 */ /* 0x000fe200000006ff */
[----:B------:R-:W-:Y:S01]  /*0cc0*/  IMAD.SHL.U32 R15, R13, 0x2, RZ ;  /* 0x000000020d0f7824 */ /* 0x000fe200078e00ff */
[----:B------:R-:W-:Y:S01]  /*0cd0*/  USHF.L.U32 UR5, UR4, 0x1, URZ ;  /* 0x0000000104057899 */ /* 0x000fe200080006ff */
[----:B------:R-:W-:Y:S01]  /*0ce0*/  IMAD R11, R11, 0x80, R20 ;  /* 0x000000800b0b7824 */ /* 0x000fe200078e0214 */
[----:B------:R-:W-:Y:S01]  /*0cf0*/  LEA R36, R45, R34, 0x1 ;  /* 0x000000222d247211 */ /* 0x000fe200078e08ff */
[----:B------:R-:W-:Y:S01]  /*0d00*/  IMAD.HI R20, R17, 0x2, RZ ;  /* 0x0000000211147827 */ /* 0x000fe200078e02ff */
[----:B----4-:R-:W-:Y:S01]  /*0d10*/  IADD3 R123, P0, P1, R18, UR14, R15 ;  /* 0x0000000e127b7c10 */ /* 0x010fe2000f91e00f */
[----:B------:R-:W0:Y:S02]  /*0d20*/  LDCU UR9, c[0x0][0x3a8] ;  /* 0x00007500ff0977ac */ /* 0x000e240008000800 */
[----:B------:R-:W-:Y:S01]  /*0d30*/  IMAD R38, R45, 0x2, R36 ;  /* 0x000000022d267824 */ /* 0x000fe200078e0224 */
[-C--:B------:R-:W-:Y:S01]  /*0d40*/  LEA R152, P3, R22, R123.reuse, 0x1 ;  /* 0x0000007b16987211 */ /* 0x080fe200078608ff */
[----:B------:R-:W-:Y:S01]  /*0d50*/  IMAD.HI R17, R13, 0x2, RZ ;  /* 0x000000020d117827 */ /* 0x000fe200078e02ff */
[----:B------:R-:W-:-:S02]  /*0d60*/  LEA R146, P4, R28, R123, 0x1 ;  /* 0x0000007b1c927211 */ /* 0x000fc400078808ff */
[----:B------:R-:W-:Y:S01]  /*0d70*/  LEA R150, P2, R24, R123, 0x1 ;  /* 0x0000007b18967211 */ /* 0x000fe200078408ff */
[----:B------:R-:W-:Y:S01]  /*0d80*/  IMAD R40, R45, 0x2, R38 ;  /* 0x000000022d287824 */ /* 0x000fe200078e0226 */
[----:B------:R-:W-:Y:S01]  /*0d90*/  IADD3.X R27, PT, PT, R20, UR15, R17, P0, P1 ;  /* 0x0000000f141b7c10 */ /* 0x000fe200087e2411 */
[----:B------:R-:W-:Y:S02]  /*0da0*/  IMAD.SHL.U32 R15, R19, 0x2, RZ ;  /* 0x00000002130f7824 */ /* 0x000fe400078e00ff */
[----:B------:R-:W-:Y:S01]  /*0db0*/  IMAD R42, R45, 0x2, R40 ;  /* 0x000000022d2a7824 */ /* 0x000fe200078e0228 */
[----:B------:R-:W-:Y:S01]  /*0dc0*/  LEA.HI.X.SX32 R153, R22, R27, 0x1, P3 ;  /* 0x0000001b16997211 */ /* 0x000fe200018f0eff */
[----:B------:R-:W-:Y:S01]  /*0dd0*/  IMAD.HI R20, R19, 0x2, RZ ;  /* 0x0000000213147827 */ /* 0x000fe200078e02ff */
[----:B---3--:R-:W-:Y:S01]  /*0de0*/  IADD3 R86, P0, P1, R15, UR5, R86 ;  /* 0x000000050f567c10 */ /* 0x008fe2000f91e056 */
[----:B------:R-:W-:Y:S01]  /*0df0*/  UIMAD.WIDE UR4, UR4, 0x2, URZ ;  /* 0x00000002040478a5 */ /* 0x000fe2000f8e02ff */
[----:B------:R-:W-:Y:S01]  /*0e00*/  LEA R148, P3, R26, R123, 0x1 ;  /* 0x0000007b1a947211 */ /* 0x000fe200078608ff */
[----:B-----5:R-:W-:Y:S01]  /*0e10*/  IMAD R15, R14, R29, RZ ;  /* 0x0000001d0e0f7224 */ /* 0x020fe200078e02ff */
[----:B------:R-:W-:Y:S01]  /*0e20*/  LEA.HI.X.SX32 R147, R28, R27, 0x1, P4 ;  /* 0x0000001b1c937211 */ /* 0x000fe200020f0eff */
[----:B------:R-:W-:Y:S01]  /*0e30*/  IMAD R44, R45, 0x2, R42 ;  /* 0x000000022d2c7824 */ /* 0x000fe200078e022a */
[----:B------:R-:W-:Y:S01]  /*0e40*/  LEA R140, P4, R34, R123, 0x1 ;  /* 0x0000007b228c7211 */ /* 0x000fe200078808ff */
[----:B------:R-:W-:Y:S01]  /*0e50*/  IMAD R17, R29, 0x4, R15 ;  /* 0x000000041d117824 */ /* 0x000fe200078e020f */
[-C--:B------:R-:W-:Y:S01]  /*0e60*/  LEA.HI.X.SX32 R151, R24, R27.reuse, 0x1, P2 ;  /* 0x0000001b18977211 */ /* 0x080fe200010f0eff */
[----:B------:R-:W-:Y:S01]  /*0e70*/  IMAD R46, R45, 0x2, R44 ;  /* 0x000000022d2e7824 */ /* 0x000fe200078e022c */
[----:B------:R-:W-:Y:S01]  /*0e80*/  LEA.HI.X.SX32 R149, R26, R27, 0x1, P3 ;  /* 0x0000001b1a957211 */ /* 0x000fe200018f0eff */
[----:B------:R-:W-:Y:S01]  /*0e90*/  IMAD R19, R29, 0x4, R17 ;  /* 0x000000041d137824 */ /* 0x000fe200078e0211 */
[-C--:B------:R-:W-:Y:S01]  /*0ea0*/  LEA R144, P2, R30, R123.reuse, 0x1 ;  /* 0x0000007b1e907211 */ /* 0x080fe200078408ff */
[----:B------:R-:W-:Y:S01]  /*0eb0*/  IMAD R48, R45, 0x2, R46 ;  /* 0x000000022d307824 */ /* 0x000fe200078e022e */
[----:B------:R-:W-:Y:S01]  /*0ec0*/  LEA R142, P3, R32, R123, 0x1 ;  /* 0x0000007b208e7211 */ /* 0x000fe200078608ff */
[----:B------:R-:W-:Y:S01]  /*0ed0*/  IMAD R13, R21, 0x20, R50 ;  /* 0x00000020150d7824 */ /* 0x000fe200078e0232 */
[----:B------:R-:W-:Y:S01]  /*0ee0*/  LEA.HI.X.SX32 R141, R34, R27, 0x1, P4 ;  /* 0x0000001b228d7211 */ /* 0x000fe200020f0eff */
[----:B------:R-:W-:Y:S01]  /*0ef0*/  IMAD R21, R29, 0x4, R19 ;  /* 0x000000041d157824 */ /* 0x000fe200078e0213 */
[----:B------:R-:W-:Y:S01]  /*0f00*/  LEA R18, R45, R48, 0x1 ;  /* 0x000000302d127211 */ /* 0x000fe200078e08ff */
[----:B------:R-:W-:Y:S01]  /*0f10*/  IMAD.MOV.U32 R156, RZ, RZ, 0x3f800000 ;  /* 0x3f800000ff9c7424 */ /* 0x000fe200078e00ff */
[----:B------:R-:W-:Y:S01]  /*0f20*/  LEA R134, P4, R40, R123, 0x1 ;  /* 0x0000007b28867211 */ /* 0x000fe200078808ff */
[----:B------:R-:W-:Y:S01]  /*0f30*/  IMAD R22, R29, 0x4, R21 ;  /* 0x000000041d167824 */ /* 0x000fe200078e0215 */
[-C--:B------:R-:W-:Y:S01]  /*0f40*/  LEA.HI.X.SX32 R145, R30, R27.reuse, 0x1, P2 ;  /* 0x0000001b1e917211 */ /* 0x080fe200010f0eff */
[----:B------:R-:W-:Y:S01]  /*0f50*/  IMAD R14, R45, 0x2, R18 ;  /* 0x000000022d0e7824 */ /* 0x000fe200078e0212 */
[----:B------:R-:W-:Y:S01]  /*0f60*/  LEA.HI.X.SX32 R143, R32, R27, 0x1, P3 ;  /* 0x0000001b208f7211 */ /* 0x000fe200018f0eff */
[----:B------:R-:W-:Y:S01]  /*0f70*/  IMAD.MOV.U32 R154, RZ, RZ, 0x3f800000 ;  /* 0x3f800000ff9a7424 */ /* 0x000fe200078e00ff */
[-C--:B------:R-:W-:Y:S01]  /*0f80*/  LEA R138, P2, R36, R123.reuse, 0x1 ;  /* 0x0000007b248a7211 */ /* 0x080fe200078408ff */
[----:B------:R-:W-:Y:S01]  /*0f90*/  IMAD.MOV.U32 R155, RZ, RZ, 0x3f800000 ;  /* 0x3f800000ff9b7424 */ /* 0x000fe200078e00ff */
[----:B------:R-:W-:-:S02]  /*0fa0*/  LEA R136, P3, R38, R123, 0x1 ;  /* 0x0000007b26887211 */ /* 0x000fc400078608ff */
[----:B------:R-:W-:Y:S02]  /*0fb0*/  CS2R R32, SRZ ;  /* 0x0000000000207805 */ /* 0x000fe4000001ff00 */
[----:B------:R-:W-:Y:S02]  /*0fc0*/  LEA.HI.X.SX32 R135, R40, R27, 0x1, P4 ;  /* 0x0000001b28877211 */ /* 0x000fe400020f0eff */
[----:B------:R-:W-:Y:S02]  /*0fd0*/  CS2R R40, SRZ ;  /* 0x0000000000287805 */ /* 0x000fe4000001ff00 */
[----:B------:R-:W-:Y:S02]  /*0fe0*/  LEA R128, P4, R46, R123, 0x1 ;  /* 0x0000007b2e807211 */ /* 0x000fe400078808ff */
[----:B------:R-:W-:Y:S02]  /*0ff0*/  CS2R R34, SRZ ;  /* 0x0000000000227805 */ /* 0x000fe4000001ff00 */
[----:B------:R-:W-:Y:S01]  /*1000*/  LEA R23, R29, R22, 0x2 ;  /* 0x000000161d177211 */ /* 0x000fe200078e10ff */
[----:B------:R-:W-:Y:S01]  /*1010*/  UMOV UR4, URZ ;  /* 0x000000ff00047c82 */ /* 0x000fe20008000000 */
[----:B------:R-:W-:-:S02]  /*1020*/  LEA.HI.X.SX32 R139, R36, R27, 0x1, P2 ;  /* 0x0000001b248b7211 */ /* 0x000fc400010f0eff */
[----:B------:R-:W-:Y:S02]  /*1030*/  CS2R R36, SRZ ;  /* 0x0000000000247805 */ /* 0x000fe4000001ff00 */
[----:B------:R-:W-:Y:S01]  /*1040*/  LEA.HI.X.SX32 R137, R38, R27, 0x1, P3 ;  /* 0x0000001b26897211 */ /* 0x000fe200018f0eff */
[----:B------:R-:W-:Y:S01]  /*1050*/  IMAD R24, R29, 0x4, R23 ;  /* 0x000000041d187824 */ /* 0x000fe200078e0217 */
[-C--:B------:R-:W-:Y:S02]  /*1060*/  LEA R132, P2, R42, R123.reuse, 0x1 ;  /* 0x0000007b2a847211 */ /* 0x080fe400078408ff */
[----:B------:R-:W-:Y:S02]  /*1070*/  CS2R R38, SRZ ;  /* 0x0000000000267805 */ /* 0x000fe4000001ff00 */
[----:B------:R-:W-:Y:S02]  /*1080*/  LEA R130, P3, R44, R123, 0x1 ;  /* 0x0000007b2c827211 */ /* 0x000fe400078608ff */
[----:B------:R-:W-:-:S02]  /*1090*/  LEA.HI.X.SX32 R129, R46, R27, 0x1, P4 ;  /* 0x0000001b2e817211 */ /* 0x000fc400020f0eff */
[----:B------:R-:W-:Y:S02]  /*10a0*/  CS2R R46, SRZ ;  /* 0x00000000002e7805 */ /* 0x000fe4000001ff00 */
[----:B------:R-:W-:Y:S02]  /*10b0*/  LEA R122, P4, R14, R123, 0x1 ;  /* 0x0000007b0e7a7211 */ /* 0x000fe400078808ff */
[-C--:B------:R-:W-:Y:S02]  /*10c0*/  LEA.HI.X.SX32 R133, R42, R27.reuse, 0x1, P2 ;  /* 0x0000001b2a857211 */ /* 0x080fe400010f0eff */
[----:B------:R-:W-:Y:S02]  /*10d0*/  CS2R R42, SRZ ;  /* 0x00000000002a7805 */ /* 0x000fe4000001ff00 */
[----:B------:R-:W-:Y:S02]  /*10e0*/  LEA.HI.X.SX32 R131, R44, R27, 0x1, P3 ;  /* 0x0000001b2c837211 */ /* 0x000fe400018f0eff */
[----:B------:R-:W-:-:S02]  /*10f0*/  CS2R R44, SRZ ;  /* 0x00000000002c7805 */ /* 0x000fc4000001ff00 */
[-C--:B------:R-:W-:Y:S02]  /*1100*/  LEA R126, P2, R48, R123.reuse, 0x1 ;  /* 0x0000007b307e7211 */ /* 0x080fe400078408ff */
[----:B------:R-:W-:Y:S02]  /*1110*/  LEA R124, P3, R18, R123, 0x1 ;  /* 0x0000007b127c7211 */ /* 0x000fe400078608ff */
[-C--:B------:R-:W-:Y:S01]  /*1120*/  LEA.HI.X.SX32 R123, R14, R27.reuse, 0x1, P4 ;  /* 0x0000001b0e7b7211 */ /* 0x080fe200020f0eff */
[C---:B------:R-:W-:Y:S01]  /*1130*/  IMAD R14, R29.reuse, 0x4, R24 ;  /* 0x000000041d0e7824 */ /* 0x040fe200078e0218 */
[----:B------:R-:W-:Y:S01]  /*1140*/  IADD3.X R26, PT, PT, R20, UR5, R87, P0, P1 ;  /* 0x00000005141a7c10 */ /* 0x000fe200087e2457 */
[----:B------:R-:W-:Y:S01]  /*1150*/  UMOV UR5, URZ ;  /* 0x000000ff00057c82 */ /* 0x000fe20008000000 */
[----:B------:R-:W-:Y:S01]  /*1160*/  LEA.HI.X.SX32 R125, R18, R27, 0x1, P3 ;  /* 0x0000001b127d7211 */ /* 0x000fe200018f0eff */
[----:B------:R-:W-:Y:S01]  /*1170*/  IMAD R18, R29, 0x4, R14 ;  /* 0x000000041d127824 */ /* 0x000fe200078e020e */
[----:B------:R-:W-:-:S02]  /*1180*/  LEA R120, P0, R15, R86, 0x1 ;  /* 0x000000560f787211 */ /* 0x000fc400078008ff */
[----:B------:R-:W-:Y:S02]  /*1190*/  LEA R118, P1, R17, R86, 0x1 ;  /* 0x0000005611767211 */ /* 0x000fe400078208ff */
[-C--:B------:R-:W-:Y:S01]  /*11a0*/  LEA.HI.X.SX32 R121, R15, R26.reuse, 0x1, P0 ;  /* 0x0000001a0f797211 */ /* 0x080fe200000f0eff */
[----:B------:R-:W-:Y:S01]  /*11b0*/  IMAD R15, R29, 0x4, R18 ;  /* 0x000000041d0f7824 */ /* 0x000fe200078e0212 */
[----:B------:R-:W-:Y:S02]  /*11c0*/  LEA.HI.X.SX32 R127, R48, R27, 0x1, P2 ;  /* 0x0000001b307f7211 */ /* 0x000fe400010f0eff */
[----:B------:R-:W-:Y:S01]  /*11d0*/  LEA.HI.X.SX32 R119, R17, R26, 0x1, P1 ;  /* 0x0000001a11777211 */ /* 0x000fe200008f0eff */
[----:B------:R-:W-:Y:S01]  /*11e0*/  IMAD R17, R29, 0x4, R15 ;  /* 0x000000041d117824 */ /* 0x000fe200078e020f */
[-C--:B------:R-:W-:Y:S02]  /*11f0*/  LEA R114, P2, R19, R86.reuse, 0x1 ;  /* 0x0000005613727211 */ /* 0x080fe400078408ff */
[----:B------:R-:W-:-:S02]  /*1200*/  LEA R110, P1, R22, R86, 0x1 ;  /* 0x00000056166e7211 */ /* 0x000fc400078208ff */
[----:B------:R-:W-:Y:S02]  /*1210*/  LEA.HI.X.SX32 R115, R19, R26, 0x1, P2 ;  /* 0x0000001a13737211 */ /* 0x000fe400010f0eff */
[----:B------:R-:W-:Y:S02]  /*1220*/  LEA R19, R29, R17, 0x2 ;  /* 0x000000111d137211 */ /* 0x000fe400078e10ff */
[-C--:B------:R-:W-:Y:S02]  /*1230*/  LEA R112, P0, R21, R86.reuse, 0x1 ;  /* 0x0000005615707211 */ /* 0x080fe400078008ff */
[----:B------:R-:W-:Y:S01]  /*1240*/  LEA R108, P2, R23, R86, 0x1 ;  /* 0x00000056176c7211 */ /* 0x000fe200078408ff */
[----:B------:R-:W-:Y:S01]  /*1250*/  IMAD R20, R29, 0x4, R19 ;  /* 0x000000041d147824 */ /* 0x000fe200078e0213 */
[----:B------:R-:W-:Y:S01]  /*1260*/  LEA.HI.X.SX32 R111, R22, R26, 0x1, P1 ;  /* 0x0000001a166f7211 */ /* 0x000fe200008f0eff */
[----:B------:R-:W-:Y:S01]  /*1270*/  IMAD.MOV.U32 R22, RZ, RZ, RZ ;  /* 0x000000ffff167224 */ /* 0x000fe200078e00ff */
[----:B------:R-:W-:-:S02]  /*1280*/  LEA R104, P1, R14, R86, 0x1 ;  /* 0x000000560e687211 */ /* 0x000fc400078208ff */
[-C--:B------:R-:W-:Y:S02]  /*1290*/  LEA.HI.X.SX32 R113, R21, R26.reuse, 0x1, P0 ;  /* 0x0000001a15717211 */ /* 0x080fe400000f0eff */
[----:B------:R-:W-:Y:S02]  /*12a0*/  LEA.HI.X.SX32 R109, R23, R26, 0x1, P2 ;  /* 0x0000001a176d7211 */ /* 0x000fe400010f0eff */
[-C--:B------:R-:W-:Y:S02]  /*12b0*/  LEA R106, P0, R24, R86.reuse, 0x1 ;  /* 0x00000056186a7211 */ /* 0x080fe400078008ff */
[----:B------:R-:W-:Y:S02]  /*12c0*/  LEA R100, P2, R18, R86, 0x1 ;  /* 0x0000005612647211 */ /* 0x000fe400078408ff */
[-C--:B------:R-:W-:Y:S01]  /*12d0*/  LEA.HI.X.SX32 R105, R14, R26.reuse, 0x1, P1 ;  /* 0x0000001a0e697211 */ /* 0x080fe200008f0eff */
[----:B------:R-:W-:Y:S01]  /*12e0*/  IMAD R14, R29, 0x4, R20 ;  /* 0x000000041d0e7824 */ /* 0x000fe200078e0214 */
[----:B------:R-:W-:-:S02]  /*12f0*/  LEA.HI.X.SX32 R107, R24, R26, 0x1, P0 ;  /* 0x0000001a186b7211 */ /* 0x000fc400000f0eff */
[----:B------:R-:W-:Y:S01]  /*1300*/  LEA.HI.X.SX32 R101, R18, R26, 0x1, P2 ;  /* 0x0000001a12657211 */ /* 0x000fe200010f0eff */
[----:B------:R-:W-:Y:S01]  /*1310*/  IMAD R18, R29, 0x4, R14 ;  /* 0x000000041d127824 */ /* 0x000fe200078e020e */
[-C--:B------:R-:W-:Y:S02]  /*1320*/  LEA R98, P0, R15, R86.reuse, 0x1 ;  /* 0x000000560f627211 */ /* 0x080fe400078008ff */
[-C--:B------:R-:W-:Y:S02]  /*1330*/  LEA R96, P1, R17, R86.reuse, 0x1 ;  /* 0x0000005611607211 */ /* 0x080fe400078208ff */
[----:B------:R-:W-:Y:S02]  /*1340*/  LEA R94, P2, R19, R86, 0x1 ;  /* 0x00000056135e7211 */ /* 0x000fe400078408ff */
[-C--:B------:R-:W-:Y:S01]  /*1350*/  LEA.HI.X.SX32 R99, R15, R26.reuse, 0x1, P0 ;  /* 0x0000001a0f637211 */ /* 0x080fe200000f0eff */
[----:B------:R-:W-:Y:S01]  /*1360*/  IMAD R15, R29, 0x4, R18 ;  /* 0x000000041d0f7824 */ /* 0x000fe200078e0212 */
[----:B------:R-:W-:-:S02]  /*1370*/  LEA.HI.X.SX32 R97, R17, R26, 0x1, P1 ;  /* 0x0000001a11617211 */ /* 0x000fc400008f0eff */
[----:B------:R-:W-:Y:S02]  /*1380*/  LEA.HI.X.SX32 R95, R19, R26, 0x1, P2 ;  /* 0x0000001a135f7211 */ /* 0x000fe400010f0eff */
[-C--:B------:R-:W-:Y:S02]  /*1390*/  LEA R92, P0, R20, R86.reuse, 0x1 ;  /* 0x00000056145c7211 */ /* 0x080fe400078008ff */
[-C--:B------:R-:W-:Y:S02]  /*13a0*/  LEA R90, P1, R14, R86.reuse, 0x1 ;  /* 0x000000560e5a7211 */ /* 0x080fe400078208ff */
[-C--:B------:R-:W-:Y:S02]  /*13b0*/  LEA R88, P2, R18, R86.reuse, 0x1 ;  /* 0x0000005612587211 */ /* 0x080fe400078408ff */
[----:B------:R-:W-:Y:S02]  /*13c0*/  LEA R86, P3, R15, R86, 0x1 ;  /* 0x000000560f567211 */ /* 0x000fe400078608ff */
[----:B------:R-:W-:-:S02]  /*13d0*/  LEA.HI.X.SX32 R93, R20, R26, 0x1, P0 ;  /* 0x0000001a145d7211 */ /* 0x000fc400000f0eff */
[-C--:B------:R-:W-:Y:S02]  /*13e0*/  LEA.HI.X.SX32 R91, R14, R26.reuse, 0x1, P1 ;  /* 0x0000001a0e5b7211 */ /* 0x080fe400008f0eff */
[-C--:B------:R-:W-:Y:S02]  /*13f0*/  LEA.HI.X.SX32 R89, R18, R26.reuse, 0x1, P2 ;  /* 0x0000001a12597211 */ /* 0x080fe400010f0eff */
[----:B------:R-:W-:Y:S02]  /*1400*/  LEA.HI.X.SX32 R87, R15, R26, 0x1, P3 ;  /* 0x0000001a0f577211 */ /* 0x000fe400018f0eff */
[C---:B------:R-:W-:Y:S02]  /*1410*/  LEA.HI R28, R4.reuse, 0x18, RZ, 0x1e ;  /* 0x00000018041c7811 */ /* 0x040fe400078ff0ff */
[C---:B------:R-:W-:Y:S02]  /*1420*/  LEA.HI R20, R4.reuse, 0x10, RZ, 0x1e ;  /* 0x0000001004147811 */ /* 0x040fe400078ff0ff */
[C---:B------:R-:W-:Y:S01]  /*1430*/  LEA.HI R26, R4.reuse, 0x8, RZ, 0x1e ;  /* 0x00000008041a7811 */ /* 0x040fe200078ff0ff */
[C---:B------:R-:W-:Y:S01]  /*1440*/  IMAD.IADD R23, R25.reuse, 0x1, R28 ;  /* 0x0000000119177824 */ /* 0x040fe200078e021c */
[C---:B------:R-:W-:Y:S01]  /*1450*/  LEA.HI R14, R4.reuse, R25, RZ, 0x1e ;  /* 0x00000019040e7211 */ /* 0x040fe200078ff0ff */
[C---:B------:R-:W-:Y:S01]  /*1460*/  IMAD.IADD R24, R25.reuse, 0x1, R20 ;  /* 0x0000000119187824 */ /* 0x040fe200078e0214 */
[----:B------:R-:W-:Y:S01]  /*1470*/  LEA R15, R4, UR6, 0x2 ;  /* 0x00000006040f7c11 */ /* 0x000fe2000f8e10ff */
[----:B------:R-:W-:Y:S01]  /*1480*/  IMAD.IADD R25, R25, 0x1, R26 ;  /* 0x0000000119197824 */ /* 0x000fe200078e021a */
[----:B------:R-:W-:-:S02]  /*1490*/  SHF.R.U32.HI R4, RZ, 0x3, R16 ;  /* 0x00000003ff047819 */ /* 0x000fc40000011610 */
[----:B------:R-:W-:Y:S02]  /*14a0*/  LEA R26, R26, UR6, 0x4 ;  /* 0x000000061a1a7c11 */ /* 0x000fe4000f8e20ff */
[----:B------:R-:W-:Y:S02]  /*14b0*/  LOP3.LUT R4, R4, 0xc, RZ, 0xc0, !PT ;  /* 0x0000000c04047812 */ /* 0x000fe400078ec0ff */
[----:B------:R-:W-:Y:S02]  /*14c0*/  LEA R27, R20, UR6, 0x4 ;  /* 0x00000006141b7c11 */ /* 0x000fe4000f8e20ff */
[----:B------:R-:W-:Y:S01]  /*14d0*/  LEA R28, R28, UR6, 0x4 ;  /* 0x000000061c1c7c11 */ /* 0x000fe2000f8e20ff */
[C---:B------:R-:W-:Y:S01]  /*14e0*/  IMAD.IADD R30, R4.reuse, 0x1, R26 ;  /* 0x00000001041e7824 */ /* 0x040fe200078e021a */
[----:B------:R-:W-:Y:S01]  /*14f0*/  IADD3 R29, PT, PT, R15, R4, RZ ;  /* 0x000000040f1d7210 */ /* 0x000fe20007ffe0ff */
[----:B------:R-:W-:Y:S01]  /*1500*/  IMAD.IADD R31, R4, 0x1, R27 ;  /* 0x00000001041f7824 */ /* 0x000fe200078e021b */
[----:B------:R-:W-:Y:S01]  /*1510*/  LEA R16, R16, UR6, 0x2 ;  /* 0x0000000610107c11 */ /* 0x000fe2000f8e10ff */
[----:B------:R-:W-:Y:S01]  /*1520*/  IMAD.IADD R80, R4, 0x1, R28 ;  /* 0x0000000104507824 */ /* 0x000fe200078e021c */
[----:B------:R-:W-:-:S02]  /*1530*/  LOP3.LUT R17, R83, 0x40, RZ, 0x3c, !PT ;  /* 0x0000004053117812 */ /* 0x000fc400078e3cff */
[----:B------:R-:W-:Y:S02]  /*1540*/  LOP3.LUT R18, R83, 0x60, RZ, 0x3c, !PT ;  /* 0x0000006053127812 */ /* 0x000fe400078e3cff */
[----:B------:R-:W-:Y:S02]  /*1550*/  MOV R21, RZ ;  /* 0x000000ff00157202 */ /* 0x000fe40000000f00 */
[----:B------:R-:W-:Y:S02]  /*1560*/  LOP3.LUT R20, R12, 0x20, RZ, 0x3c, !PT ;  /* 0x000000200c147812 */ /* 0x000fe400078e3cff */
[----:B------:R-:W-:Y:S02]  /*1570*/  LOP3.LUT R19, R13, 0x20, RZ, 0x3c, !PT ;  /* 0x000000200d137812 */ /* 0x000fe400078e3cff */
[----:B0-----:R-:W-:-:S07]  /*1580*/  LOP3.LUT R4, R11, 0x40, RZ, 0x3c, !PT ;  /* 0x000000400b047812 */ /* 0x001fce00078e3cff */
.L_x_1:
[----:B------:R-:W-:-:S04]  /*1590*/  IMAD.WIDE R48, R21, 0x2, R152 ;  /* 0x0000000215307825 */ /* 0x000fc800078e0298 */
[C---:B------:R-:W-:Y:S01]  /*15a0*/  IMAD.WIDE R66, R21.reuse, 0x2, R150 ;  /* 0x0000000215427825 */ /* 0x040fe200078e0296 */
[----:B------:R0:W2:Y:S03]  /*15b0*/  LDG.E.U16 R68, desc[UR10][R48.64] ;  /* 0x0000000a30447981 */ /* 0x0000a6000c1e1500 */
[C---:B------:R-:W-:Y:S01]  /*15c0*/  IMAD.WIDE R64, R21.reuse, 0x2, R148 ;  /* 0x0000000215407825 */ /* 0x040fe200078e0294 */
[----:B------:R-:W3:Y:S03]  /*15d0*/  LDG.E.U16 R69, desc[UR10][R66.64] ;  /* 0x0000000a42457981 */ /* 0x000ee6000c1e1500 */
[C---:B------:R-:W-:Y:S01]  /*15e0*/  IMAD.WIDE R60, R21.reuse, 0x2, R142 ;  /* 0x00000002153c7825 */ /* 0x040fe200078e028e */
[----:B------:R-:W4:Y:S03]  /*15f0*/  LDG.E.U16 R70, desc[UR10][R64.64] ;  /* 0x0000000a40467981 */ /* 0x000f26000c1e1500 */
[C---:B------:R-:W-:Y:S01]  /*1600*/  IMAD.WIDE R62, R21.reuse, 0x2, R144 ;  /* 0x00000002153e7825 */ /* 0x040fe200078e0290 */
[----:B------:R1:W5:Y:S03]  /*1610*/  LDG.E.U16 R71, desc[UR10][R60.64] ;  /* 0x0000000a3c477981 */ /* 0x000366000c1e1500 */
[C---:B------:R-:W-:Y:S01]  /*1620*/  IMAD.WIDE R58, R21.reuse, 0x2, R140 ;  /* 0x00000002153a7825 */ /* 0x040fe200078e028c */
[----:B------:R0:W3:Y:S03]  /*1630*/  LDG.E.U16 R72, desc[UR10][R62.64] ;  /* 0x0000000a3e487981 */ /* 0x0000e6000c1e1500 */
[C---:B------:R-:W-:Y:S01]  /*1640*/  IMAD.WIDE R56, R21.reuse, 0x2, R136 ;  /* 0x0000000215387825 */ /* 0x040fe200078e0288 */
[----:B------:R0:W4:Y:S03]  /*1650*/  LDG.E.U16 R74, desc[UR10][R58.64] ;  /* 0x0000000a3a4a7981 */ /* 0x000126000c1e1500 */
[----:B------:R-:W-:-:S02]  /*1660*/  IMAD.WIDE R50, R21, 0x2, R128 ;  /* 0x0000000215327825 */ /* 0x000fc400078e0280 */
[----:B------:R-:W4:Y:S02]  /*1670*/  LDG.E.U16 R56, desc[UR10][R56.64] ;  /* 0x0000000a38387981 */ /* 0x000f24000c1e1500 */
[C---:B------:R-:W-:Y:S02]  /*1680*/  IMAD.WIDE R54, R21.reuse, 0x2, R134 ;  /* 0x0000000215367825 */ /* 0x040fe400078e0286 */
[----:B------:R-:W5:Y:S02]  /*1690*/  LDG.E.U16 R50, desc[UR10][R50.64] ;  /* 0x0000000a32327981 */ /* 0x000f64000c1e1500 */
[C---:B0-----:R-:W-:Y:S02]  /*16a0*/  IMAD.WIDE R48, R21.reuse, 0x2, R126 ;  /* 0x0000000215307825 */ /* 0x041fe400078e027e */
[----:B------:R-:W5:Y:S02]  /*16b0*/  LDG.E.U16 R55, desc[UR10][R54.64] ;  /* 0x0000000a36377981 */ /* 0x000f64000c1e1500 */
[----:B------:R-:W-:-:S02]  /*16c0*/  IMAD.WIDE R52, R21, 0x2, R132 ;  /* 0x0000000215347825 */ /* 0x000fc400078e0284 */
[----:B------:R-:W5:Y:S02]  /*16d0*/  LDG.E.U16 R49, desc[UR10][R48.64] ;  /* 0x0000000a30317981 */ /* 0x000f64000c1e1500 */
[C---:B-1----:R-:W-:Y:S02]  /*16e0*/  IMAD.WIDE R60, R21.reuse, 0x2, R124 ;  /* 0x00000002153c7825 */ /* 0x042fe400078e027c */
[----:B------:R-:W5:Y:S02]  /*16f0*/  LDG.E.U16 R52, desc[UR10][R52.64] ;  /* 0x0000000a34347981 */ /* 0x000f64000c1e1500 */
[C---:B------:R-:W-:Y:S02]  /*1700*/  IMAD.WIDE R66, R21.reuse, 0x2, R146 ;  /* 0x0000000215427825 */ /* 0x040fe400078e0292 */
[----:B------:R-:W5:Y:S02]  /*1710*/  LDG.E.U16 R76, desc[UR10][R60.64] ;  /* 0x0000000a3c4c7981 */ /* 0x000f64000c1e1500 */
[----:B------:R-:W-:-:S02]  /*1720*/  IMAD.WIDE R64, R21, 0x2, R138 ;  /* 0x0000000215407825 */ /* 0x000fc400078e028a */
[----:B------:R-:W5:Y:S02]  /*1730*/  LDG.E.U16 R67, desc[UR10][R66.64] ;  /* 0x0000000a42437981 */ /* 0x000f64000c1e1500 */
[C---:B------:R-:W-:Y:S02]  /*1740*/  IMAD.WIDE R62, R21.reuse, 0x2, R130 ;  /* 0x00000002153e7825 */ /* 0x040fe400078e0282 */
[----:B------:R-:W5:Y:S02]  /*1750*/  LDG.E.U16 R65, desc[UR10][R64.64] ;  /* 0x0000000a40417981 */ /* 0x000f64000c1e1500 */
[----:B------:R-:W-:Y:S02]  /*1760*/  IMAD.WIDE R58, R21, 0x2, R122 ;  /* 0x00000002153a7825 */ /* 0x000fe400078e027a */
[----:B------:R-:W5:Y:S04]  /*1770*/  LDG.E.U16 R73, desc[UR10][R62.64] ;  /* 0x0000000a3e497981 */ /* 0x000f68000c1e1500 */
[----:B------:R-:W5:Y:S01]  /*1780*/  LDG.E.U16 R75, desc[UR10][R58.64] ;  /* 0x0000000a3a4b7981 */ /* 0x000f62000c1e1500 */
[----:B------:R-:W-:Y:S06]  /*1790*/  BAR.SYNC.DEFER_BLOCKING 0x0 ;  /* 0x0000000000007b1d */ /* 0x000fec0000010000 */
[----:B--2---:R-:W-:Y:S04]  /*17a0*/  STS.U16 [R83+UR6+0x1000], R68 ;  /* 0x0010004453007988 */ /* 0x004fe80008000406 */
[----:B---3--:R-:W-:Y:S04]  /*17b0*/  STS.U16 [R83+UR6+0x1400], R72 ;  /* 0x0014004853007988 */ /* 0x008fe80008000406 */
[----:B----4-:R-:W-:Y:S04]  /*17c0*/  STS.U16 [R83+UR6+0x1800], R56 ;  /* 0x0018003853007988 */ /* 0x010fe80008000406 */
[----:B-----5:R-:W-:Y:S04]  /*17d0*/  STS.U16 [R83+UR6+0x1c00], R50 ;  /* 0x001c003253007988 */ /* 0x020fe80008000406 */
[----:B------:R-:W-:Y:S04]  /*17e0*/  STS.U16 [R82+UR6+0x1100], R69 ;  /* 0x0011004552007988 */ /* 0x000fe80008000406 */
        /* <DEDUP_REMOVED lines=10> */
[----:B------:R-:W-:Y:S01]  /*1890*/  STS.U16 [R18+UR6+0x1f00], R75 ;  /* 0x001f004b12007988 */ /* 0x000fe20008000406 */
[----:B------:R-:W-:Y:S06]  /*18a0*/  BAR.SYNC.DEFER_BLOCKING 0x0 ;  /* 0x0000000000007b1d */ /* 0x000fec0000010000 */
[----:B------:R-:W-:Y:S04]  /*18b0*/  LDSM.16.MT88.4 R60, [R13+UR6] ;  /* 0x000000060d3c783b */ /* 0x000fe80008004200 */
[----:B------:R-:W0:Y:S04]  /*18c0*/  LDSM.16.M88.4 R48, [R11+UR6+0x1000] ;  /* 0x001000060b30783b */ /* 0x000e280008000200 */
[----:B------:R-:W-:Y:S04]  /*18d0*/  LDSM.16.MT88.4 R56, [R13+UR6+0x400] ;  /* 0x000400060d38783b */ /* 0x000fe80008004200 */
[----:B------:R-:W1:Y:S04]  /*18e0*/  LDSM.16.MT88.4 R68, [R19+UR6] ;  /* 0x000000061344783b */ /* 0x000e680008004200 */
[----:B------:R-:W2:Y:S04]  /*18f0*/  LDSM.16.MT88.4 R52, [R19+UR6+0x400] ;  /* 0x000400061334783b */ /* 0x000ea80008004200 */
[----:B------:R-:W-:Y:S04]  /*1900*/  LDSM.16.M88.4 R64, [R4+UR6+0x1000] ;  /* 0x001000060440783b */ /* 0x000fe80008000200 */
[----:B------:R-:W3:Y:S04]  /*1910*/  LDSM.16.MT88.4 R72, [R19+UR6+0x800] ;  /* 0x000800061348783b */ /* 0x000ee80008004200 */
[----:B------:R-:W-:Y:S01]  /*1920*/  LDSM.16.MT88.4 R76, [R13+UR6+0xc00] ;  /* 0x000c00060d4c783b */ /* 0x000fe20008004200 */
[-C--:B0-----:R-:W-:Y:S08]  /*1930*/  HMMA.16816.F32.BF16 R60, R60, R48.reuse, RZ ;  /* 0x000000303c3c723c */ /* 0x081ff000000418ff */
[----:B-1----:R-:W-:-:S12]  /*1940*/  HMMA.16816.F32.BF16 R68, R68, R48, RZ ;  /* 0x000000304444723c */ /* 0x002fd800000418ff */
[-C--:B------:R-:W-:Y:S01]  /*1950*/  HMMA.16816.F32.BF16 R56, R56, R50.reuse, R60 ;  /* 0x000000323838723c */ /* 0x080fe2000004183c */
[----:B------:R-:W0:Y:S07]  /*1960*/  LDSM.16.MT88.4 R60, [R13+UR6+0x800] ;  /* 0x000800060d3c783b */ /* 0x000e2e0008004200 */
[----:B--2---:R-:W-:Y:S01]  /*1970*/  HMMA.16816.F32.BF16 R52, R52, R50, R68 ;  /* 0x000000323434723c */ /* 0x004fe20000041844 */
[----:B------:R-:W1:-:S15]  /*1980*/  LDSM.16.MT88.4 R48, [R19+UR6+0xc00] ;  /* 0x000c00061330783b */ /* 0x000e5e0008004200 */
[----:B------:R-:W-:-:S04]  /*1990*/  NOP ;  /* 0x0000000000007918 */ /* 0x000fc80000000000 */
[-C--:B---3--:R-:W-:Y:S08]  /*19a0*/  HMMA.16816.F32.BF16 R52, R72, R64.reuse, R52 ;  /* 0x000000404834723c */ /* 0x088ff00000041834 */
[----:B0-----:R-:W-:Y:S01]  /*19b0*/  HMMA.16816.F32.BF16 R56, R60, R64, R56 ;  /* 0x000000403c38723c */ /* 0x001fe20000041838 */
[----:B------:R-:W-:Y:S01]  /*19c0*/  BAR.SYNC.DEFER_BLOCKING 0x0 ;  /* 0x0000000000007b1d */ /* 0x000fe20000010000 */
[----:B------:R-:W-:-:S10]  /*19d0*/  IADD3 R60, P0, PT, R8, UR4, RZ ;  /* 0x00000004083c7c10 */ /* 0x000fd4000ff1e0ff */
[-C--:B-1----:R-:W-:Y:S08]  /*19e0*/  HMMA.16816.F32.BF16 R48, R48, R66.reuse, R52 ;  /* 0x000000423030723c */ /* 0x082ff00000041834 */
[----:B------:R-:W-:Y:S01]  /*19f0*/  HMMA.16816.F32.BF16 R56, R76, R66, R56 ;  /* 0x000000424c38723c */ /* 0x000fe20000041838 */
[----:B------:R-:W-:Y:S01]  /*1a00*/  IMAD.X R54, RZ, RZ, UR5, P0 ;  /* 0x00000005ff367e24 */ /* 0x000fe200080e06ff */
[----:B------:R-:W-:-:S02]  /*1a10*/  ISETP.GT.U32.AND P2, PT, R60, R14, PT ;  /* 0x0000000e3c00720c */ /* 0x000fc40003f44070 */
[C---:B------:R-:W-:Y:S02]  /*1a20*/  ISETP.GE.U32.AND P1, PT, R60.reuse, R14, PT ;  /* 0x0000000e3c00720c */ /* 0x040fe40003f26070 */
[----:B------:R-:W-:Y:S02]  /*1a30*/  ISETP.GT.U32.AND P4, PT, R60, R25, PT ;  /* 0x000000193c00720c */ /* 0x000fe40003f84070 */
[C---:B------:R-:W-:Y:S02]  /*1a40*/  ISETP.GT.U32.AND.EX P2, PT, R54.reuse, RZ, PT, P2 ;  /* 0x000000ff3600720c */ /* 0x040fe40003f44120 */
[C---:B------:R-:W-:Y:S02]  /*1a50*/  ISETP.GE.U32.AND.EX P1, PT, R54.reuse, RZ, PT, P1 ;  /* 0x000000ff3600720c */ /* 0x040fe40003f26110 */
[----:B------:R-:W-:-:S07]  /*1a60*/  ISETP.GT.U32.AND.EX P4, PT, R54, RZ, PT, P4 ;  /* 0x000000ff3600720c */ /* 0x000fce0003f84140 */
[----:B------:R-:W-:Y:S01]  /*1a70*/  FMUL R52, R56, UR9 ;  /* 0x0000000938347c20 */ /* 0x000fe20008400000 */
[----:B------:R-:W-:Y:S01]  /*1a80*/  FMUL R53, R57, UR9 ;  /* 0x0000000939357c20 */ /* 0x000fe20008400000 */
[----:B------:R-:W-:Y:S01]  /*1a90*/  FMUL R55, R58, UR9 ;  /* 0x000000093a377c20 */ /* 0x000fe20008400000 */
[----:B------:R-:W-:Y:S02]  /*1aa0*/  ISETP.GE.U32.AND P3, PT, R60, R25, PT ;  /* 0x000000193c00720c */ /* 0x000fe40003f66070 */
[----:B------:R-:W-:Y:S02]  /*1ab0*/  FSEL R52, R52, -INF , !P2 ;  /* 0xff80000034347808 */ /* 0x000fe40005000000 */
[----:B------:R-:W-:Y:S02]  /*1ac0*/  FSEL R53, R53, -INF , !P1 ;  /* 0xff80000035357808 */ /* 0x000fe40004800000 */
[----:B------:R-:W-:Y:S02]  /*1ad0*/  FSEL R55, R55, -INF , !P4 ;  /* 0xff80000037377808 */ /* 0x000fe40006000000 */
[----:B------:R-:W-:-:S02]  /*1ae0*/  ISETP.GT.U32.AND P0, PT, R60, R24, PT ;  /* 0x000000183c00720c */ /* 0x000fc40003f04070 */
[C---:B------:R-:W-:Y:S02]  /*1af0*/  ISETP.GE.U32.AND P2, PT, R60.reuse, R24, PT ;  /* 0x000000183c00720c */ /* 0x040fe40003f46070 */
[CC--:B------:R-:W-:Y:S02]  /*1b00*/  ISETP.GT.U32.AND P1, PT, R60.reuse, R23.reuse, PT ;  /* 0x000000173c00720c */ /* 0x0c0fe40003f24070 */
[----:B------:R-:W-:Y:S02]  /*1b10*/  ISETP.GE.U32.AND P4, PT, R60, R23, PT ;  /* 0x000000173c00720c */ /* 0x000fe40003f86070 */
[C---:B------:R-:W-:Y:S02]  /*1b20*/  ISETP.GE.U32.AND.EX P3, PT, R54.reuse, RZ, PT, P3 ;  /* 0x000000ff3600720c */ /* 0x040fe40003f66130 */
[C---:B------:R-:W-:Y:S02]  /*1b30*/  ISETP.GT.U32.AND.EX P0, PT, R54.reuse, RZ, PT, P0 ;  /* 0x000000ff3600720c */ /* 0x040fe40003f04100 */
[----:B------:R-:W-:-:S02]  /*1b40*/  ISETP.GE.U32.AND.EX P2, PT, R54, RZ, PT, P2 ;  /* 0x000000ff3600720c */ /* 0x000fc40003f46120 */
[C---:B------:R-:W-:Y:S02]  /*1b50*/  ISETP.GT.U32.AND.EX P1, PT, R54.reuse, RZ, PT, P1 ;  /* 0x000000ff3600720c */ /* 0x040fe40003f24110 */
[----:B------:R-:W-:Y:S01]  /*1b60*/  ISETP.GE.U32.AND.EX P4, PT, R54, RZ, PT, P4 ;  /* 0x000000ff3600720c */ /* 0x000fe20003f86140 */
[----:B------:R-:W-:Y:S01]  /*1b70*/  FMUL R54, R59, UR9 ;  /* 0x000000093b367c20 */ /* 0x000fe20008400000 */
[----:B------:R-:W-:Y:S01]  /*1b80*/  FMUL R48, R48, UR9 ;  /* 0x0000000930307c20 */ /* 0x000fe20008400000 */
[----:B------:R-:W-:Y:S01]  /*1b90*/  FMUL R49, R49, UR9 ;  /* 0x0000000931317c20 */ /* 0x000fe20008400000 */
[----:B------:R-:W-:Y:S01]  /*1ba0*/  FMUL R50, R50, UR9 ;  /* 0x0000000932327c20 */ /* 0x000fe20008400000 */
[----:B------:R-:W-:Y:S01]  /*1bb0*/  FMUL R56, R51, UR9 ;  /* 0x0000000933387c20 */ /* 0x000fe20008400000 */
[----:B------:R-:W-:Y:S02]  /*1bc0*/  FSEL R54, R54, -INF , !P3 ;  /* 0xff80000036367808 */ /* 0x000fe40005800000 */
[----:B------:R-:W-:-:S02]  /*1bd0*/  FSEL R51, R48, -INF , !P0 ;  /* 0xff80000030337808 */ /* 0x000fc40004000000 */
[----:B------:R-:W-:Y:S02]  /*1be0*/  FSEL R49, R49, -INF , !P2 ;  /* 0xff80000031317808 */ /* 0x000fe40005000000 */
[----:B------:R-:W-:Y:S02]  /*1bf0*/  FSEL R50, R50, -INF , !P1 ;  /* 0xff80000032327808 */ /* 0x000fe40004800000 */
[----:B------:R-:W-:Y:S02]  /*1c00*/  FSEL R48, R56, -INF , !P4 ;  /* 0xff80000038307808 */ /* 0x000fe40006000000 */
[----:B------:R-:W-:Y:S02]  /*1c10*/  FMNMX R56, R52, R53, !PT ;  /* 0x0000003534387209 */ /* 0x000fe40007800000 */
[----:B------:R-:W-:Y:S02]  /*1c20*/  FMNMX R57, R55, R54, !PT ;  /* 0x0000003637397209 */ /* 0x000fe40007800000 */
[----:B------:R-:W-:-:S02]  /*1c30*/  FMNMX R58, R51, R49, !PT ;  /* 0x00000031333a7209 */ /* 0x000fc40007800000 */
[----:B------:R-:W-:Y:S01]  /*1c40*/  FMNMX R59, R50, R48, !PT ;  /* 0x00000030323b7209 */ /* 0x000fe20007800000 */
[----:B------:R-:W0:Y:S04]  /*1c50*/  SHFL.BFLY PT, R61, R56, 0x2, 0x1f ;  /* 0x0c401f00383d7f89 */ /* 0x000e2800000e0000 */
[----:B------:R-:W1:Y:S04]  /*1c60*/  SHFL.BFLY PT, R60, R57, 0x2, 0x1f ;  /* 0x0c401f00393c7f89 */ /* 0x000e6800000e0000 */
[----:B------:R-:W2:Y:S04]  /*1c70*/  SHFL.BFLY PT, R63, R58, 0x2, 0x1f ;  /* 0x0c401f003a3f7f89 */ /* 0x000ea800000e0000 */
[----:B------:R-:W3:Y:S01]  /*1c80*/  SHFL.BFLY PT, R66, R59, 0x2, 0x1f ;  /* 0x0c401f003b427f89 */ /* 0x000ee200000e0000 */
[----:B0-----:R-:W-:-:S02]  /*1c90*/  FMNMX R61, R56, R61, !PT ;  /* 0x0000003d383d7209 */ /* 0x001fc40007800000 */
[----:B-1----:R-:W-:Y:S02]  /*1ca0*/  FMNMX R62, R57, R60, !PT ;  /* 0x0000003c393e7209 */ /* 0x002fe40007800000 */
[----:B--2---:R-:W-:Y:S01]  /*1cb0*/  FMNMX R64, R58, R63, !PT ;  /* 0x0000003f3a407209 */ /* 0x004fe20007800000 */
[----:B------:R-:W0:Y:S01]  /*1cc0*/  SHFL.BFLY PT, R60, R61, 0x1, 0x1f ;  /* 0x0c201f003d3c7f89 */ /* 0x000e2200000e0000 */
[----:B---3--:R-:W-:-:S03]  /*1cd0*/  FMNMX R66, R59, R66, !PT ;  /* 0x000000423b427209 */ /* 0x008fc60007800000 */
[----:B------:R-:W1:Y:S04]  /*1ce0*/  SHFL.BFLY PT, R63, R62, 0x1, 0x1f ;  /* 0x0c201f003e3f7f89 */ /* 0x000e6800000e0000 */
[----:B------:R-:W2:Y:S04]  /*1cf0*/  SHFL.BFLY PT, R65, R64, 0x1, 0x1f ;  /* 0x0c201f0040417f89 */ /* 0x000ea800000e0000 */
[----:B------:R-:W3:Y:S01]  /*1d00*/  SHFL.BFLY PT, R67, R66, 0x1, 0x1f ;  /* 0x0c201f0042437f89 */ /* 0x000ee200000e0000 */
[----:B0-----:R-:W-:Y:S02]  /*1d10*/  FMNMX R60, R61, R60, !PT ;  /* 0x0000003c3d3c7209 */ /* 0x001fe40007800000 */
[----:B-1----:R-:W-:-:S03]  /*1d20*/  FMNMX R63, R62, R63, !PT ;  /* 0x0000003f3e3f7209 */ /* 0x002fc60007800000 */
[----:B------:R-:W-:Y:S01]  /*1d30*/  @!P6 STS [R29+0x1000], R60 ;  /* 0x0010003c1d00e388 */ /* 0x000fe20000000800 */
[----:B--2---:R-:W-:-:S03]  /*1d40*/  FMNMX R68, R64, R65, !PT ;  /* 0x0000004140447209 */ /* 0x004fc60007800000 */
[----:B------:R-:W-:Y:S01]  /*1d50*/  @!P6 STS [R30+0x1000], R63 ;  /* 0x0010003f1e00e388 */ /* 0x000fe20000000800 */
[----:B---3--:R-:W-:-:S03]  /*1d60*/  FMNMX R67, R66, R67, !PT ;  /* 0x0000004342437209 */ /* 0x008fc60007800000 */
[----:B------:R-:W-:Y:S04]  /*1d70*/  @!P6 STS [R31+0x1000], R68 ;  /* 0x001000441f00e388 */ /* 0x000fe80000000800 */
[----:B------:R-:W-:Y:S01]  /*1d80*/  @!P6 STS [R80+0x1000], R67 ;  /* 0x001000435000e388 */ /* 0x000fe20000000800 */
[----:B------:R-:W-:Y:S06]  /*1d90*/  BAR.SYNC.DEFER_BLOCKING 0x0 ;  /* 0x0000000000007b1d */ /* 0x000fec0000010000 */
[----:B------:R-:W0:Y:S04]  /*1da0*/  LDS R56, [R16+0x1000] ;  /* 0x0010000010387984 */ /* 0x000e280000000800 */
[----:B0-----:R-:W0:Y:S02]  /*1db0*/  SHFL.BFLY PT, R57, R56, 0x2, 0x1f ;  /* 0x0c401f0038397f89 */ /* 0x001e2400000e0000 */
[----:B0-----:R-:W-:-:S05]  /*1dc0*/  FMNMX R57, R56, R57, !PT ;  /* 0x0000003938397209 */ /* 0x001fca0007800000 */
[----:B------:R-:W0:Y:S02]  /*1dd0*/  SHFL.BFLY PT, R58, R57, 0x1, 0x1f ;  /* 0x0c201f00393a7f89 */ /* 0x000e2400000e0000 */
[----:B0-----:R-:W-:-:S05]  /*1de0*/  FMNMX R59, R57, R58, !PT ;  /* 0x0000003a393b7209 */ /* 0x001fca0007800000 */
[----:B------:R-:W-:Y:S01]  /*1df0*/  @!P6 STS [R16+0x1000], R59 ;  /* 0x0010003b1000e388 */ /* 0x000fe20000000800 */
[----:B------:R-:W-:Y:S06]  /*1e00*/  BAR.SYNC.DEFER_BLOCKING 0x0 ;  /* 0x0000000000007b1d */ /* 0x000fec0000010000 */
[----:B------:R-:W0:Y:S04]  /*1e10*/  LDS R79, [R15+0x1000] ;  /* 0x001000000f4f7984 */ /* 0x000e280000000800 */
[----:B------:R-:W1:Y:S04]  /*1e20*/  LDS R78, [R26+0x1000] ;  /* 0x001000001a4e7984 */ /* 0x000e680000000800 */
[----:B------:R-:W2:Y:S04]  /*1e30*/  LDS R76, [R27+0x1000] ;  /* 0x001000001b4c7984 */ /* 0x000ea80000000800 */
[----:B------:R-:W3:Y:S01]  /*1e40*/  LDS R77, [R28+0x1000] ;  /* 0x001000001c4d7984 */ /* 0x000ee20000000800 */
[----:B0-----:R-:W-:-:S02]  /*1e50*/  FMNMX R79, R79, R116, !PT ;  /* 0x000000744f4f7209 */ /* 0x001fc40007800000 */
[----:B-1----:R-:W-:-:S03]  /*1e60*/  FMNMX R78, R78, R103, !PT ;  /* 0x000000674e4e7209 */ /* 0x002fc60007800000 */
[--C-:B------:R-:W-:Y:S01]  /*1e70*/  FADD R52, R52, -R79.reuse ;  /* 0x8000004f34347221 */ /* 0x100fe20000000000 */
[----:B--2---:R-:W-:Y:S01]  /*1e80*/  FMNMX R76, R76, R85, !PT ;  /* 0x000000554c4c7209 */ /* 0x004fe20007800000 */
[----:B------:R-:W-:Y:S01]  /*1e90*/  FADD R53, R53, -R79 ;  /* 0x8000004f35357221 */ /* 0x000fe20000000000 */
[----:B---3--:R-:W-:Y:S01]  /*1ea0*/  FMNMX R77, R77, R102, !PT ;  /* 0x000000664d4d7209 */ /* 0x008fe20007800000 */
[--C-:B------:R-:W-:Y:S01]  /*1eb0*/  FADD R55, R55, -R78.reuse ;  /* 0x8000004e37377221 */ /* 0x100fe20000000000 */
[----:B------:R-:W-:Y:S01]  /*1ec0*/  FADD R54, R54, -R78 ;  /* 0x8000004e36367221 */ /* 0x000fe20000000000 */
[--C-:B------:R-:W-:Y:S01]  /*1ed0*/  FADD R51, R51, -R76.reuse ;  /* 0x8000004c33337221 */ /* 0x100fe20000000000 */
[----:B------:R-:W-:Y:S01]  /*1ee0*/  FADD R49, R49, -R76 ;  /* 0x8000004c31317221 */ /* 0x000fe20000000000 */
[--C-:B------:R-:W-:Y:S01]  /*1ef0*/  FADD R50, R50, -R77.reuse ;  /* 0x8000004d32327221 */ /* 0x100fe20000000000 */
[----:B------:R-:W-:Y:S01]  /*1f00*/  FADD R48, R48, -R77 ;  /* 0x8000004d30307221 */ /* 0x000fe20000000000 */
[----:B------:R-:W-:Y:S01]  /*1f10*/  FMUL R52, R52, 1.4426950216293334961 ;  /* 0x3fb8aa3b34347820 */ /* 0x000fe20000400000 */
[----:B------:R-:W-:Y:S01]  /*1f20*/  FMUL R53, R53, 1.4426950216293334961 ;  /* 0x3fb8aa3b35357820 */ /* 0x000fe20000400000 */
[----:B------:R-:W-:Y:S01]  /*1f30*/  FMUL R55, R55, 1.4426950216293334961 ;  /* 0x3fb8aa3b37377820 */ /* 0x000fe20000400000 */
[----:B------:R-:W-:Y:S01]  /*1f40*/  FMUL R54, R54, 1.4426950216293334961 ;  /* 0x3fb8aa3b36367820 */ /* 0x000fe20000400000 */
[----:B------:R-:W-:Y:S01]  /*1f50*/  FMUL R51, R51, 1.4426950216293334961 ;  /* 0x3fb8aa3b33337820 */ /* 0x000fe20000400000 */
[----:B------:R-:W-:Y:S01]  /*1f60*/  FMUL R49, R49, 1.4426950216293334961 ;  /* 0x3fb8aa3b31317820 */ /* 0x000fe20000400000 */
[----:B------:R-:W-:Y:S01]  /*1f70*/  FMUL R50, R50, 1.4426950216293334961 ;  /* 0x3fb8aa3b32327820 */ /* 0x000fe20000400000 */
[----:B------:R-:W-:Y:S01]  /*1f80*/  FMUL R48, R48, 1.4426950216293334961 ;  /* 0x3fb8aa3b30307820 */ /* 0x000fe20000400000 */
[----:B------:R-:W-:Y:S08]  /*1f90*/  MUFU.EX2 R73, R52 ;  /* 0x0000003400497308 */ /* 0x000ff00000000800 */
[----:B------:R-:W0:Y:S08]  /*1fa0*/  MUFU.EX2 R160, R53 ;  /* 0x0000003500a07308 */ /* 0x000e300000000800 */
[----:B------:R-:W-:Y:S08]  /*1fb0*/  MUFU.EX2 R67, R55 ;  /* 0x0000003700437308 */ /* 0x000ff00000000800 */
[----:B------:R-:W1:Y:S08]  /*1fc0*/  MUFU.EX2 R66, R54 ;  /* 0x0000003600427308 */ /* 0x000e700000000800 */
[----:B------:R-:W-:Y:S08]  /*1fd0*/  MUFU.EX2 R65, R51 ;  /* 0x0000003300417308 */ /* 0x000ff00000000800 */
[----:B------:R-:W2:Y:S08]  /*1fe0*/  MUFU.EX2 R64, R49 ;  /* 0x0000003100407308 */ /* 0x000eb00000000800 */
[----:B------:R-:W-:Y:S08]  /*1ff0*/  MUFU.EX2 R63, R50 ;  /* 0x00000032003f7308 */ /* 0x000ff00000000800 */
[----:B------:R-:W3:Y:S01]  /*2000*/  MUFU.EX2 R62, R48 ;  /* 0x00000030003e7308 */ /* 0x000ee20000000800 */
[----:B0-----:R-:W-:Y:S01]  /*2010*/  FADD R52, R73, R160 ;  /* 0x000000a049347221 */ /* 0x001fe20000000000 */
[----:B-1----:R-:W-:Y:S01]  /*2020*/  FADD R53, R67, R66 ;  /* 0x0000004243357221 */ /* 0x002fe20000000000 */
[----:B--2---:R-:W-:-:S03]  /*2030*/  FADD R51, R65, R64 ;  /* 0x0000004041337221 */ /* 0x004fc60000000000 */
[----:B------:R-:W0:Y:S04]  /*2040*/  SHFL.BFLY PT, R55, R52, 0x2, 0x1f ;  /* 0x0c401f0034377f89 */ /* 0x000e2800000e0000 */
[----:B------:R-:W1:Y:S01]  /*2050*/  SHFL.BFLY PT, R56, R53, 0x2, 0x1f ;  /* 0x0c401f0035387f89 */ /* 0x000e6200000e0000 */
[----:B---3--:R-:W-:-:S03]  /*2060*/  FADD R54, R63, R62 ;  /* 0x0000003e3f367221 */ /* 0x008fc60000000000 */
[----:B------:R-:W2:Y:S04]  /*2070*/  SHFL.BFLY PT, R58, R51, 0x2, 0x1f ;  /* 0x0c401f00333a7f89 */ /* 0x000ea800000e0000 */
[----:B------:R-:W3:Y:S01]  /*2080*/  SHFL.BFLY PT, R49, R54, 0x2, 0x1f ;  /* 0x0c401f0036317f89 */ /* 0x000ee200000e0000 */
[----:B0-----:R-:W-:Y:S01]  /*2090*/  FADD R55, R52, R55 ;  /* 0x0000003734377221 */ /* 0x001fe20000000000 */
[----:B-1----:R-:W-:-:S04]  /*20a0*/  FADD R56, R53, R56 ;  /* 0x0000003835387221 */ /* 0x002fc80000000000 */
[----:B------:R-:W0:Y:S01]  /*20b0*/  SHFL.BFLY PT, R48, R55, 0x1, 0x1f ;  /* 0x0c201f0037307f89 */ /* 0x000e2200000e0000 */
[----:B--2---:R-:W-:Y:S01]  /*20c0*/  FADD R58, R51, R58 ;  /* 0x0000003a333a7221 */ /* 0x004fe20000000000 */
[----:B---3--:R-:W-:-:S04]  /*20d0*/  FADD R50, R54, R49 ;  /* 0x0000003136327221 */ /* 0x008fc80000000000 */
[----:B------:R-:W1:Y:S04]  /*20e0*/  SHFL.BFLY PT, R57, R58, 0x1, 0x1f ;  /* 0x0c201f003a397f89 */ /* 0x000e6800000e0000 */
[----:B------:R-:W2:Y:S04]  /*20f0*/  SHFL.BFLY PT, R49, R56, 0x1, 0x1f ;  /* 0x0c201f0038317f89 */ /* 0x000ea800000e0000 */
[----:B------:R-:W3:Y:S01]  /*2100*/  SHFL.BFLY PT, R59, R50, 0x1, 0x1f ;  /* 0x0c201f00323b7f89 */ /* 0x000ee200000e0000 */
[----:B0-----:R-:W-:Y:S01]  /*2110*/  FADD R52, R55, R48 ;  /* 0x0000003037347221 */ /* 0x001fe20000000000 */
[----:B------:R-:W-:Y:S01]  /*2120*/  BAR.SYNC.DEFER_BLOCKING 0x0 ;  /* 0x0000000000007b1d */ /* 0x000fe20000010000 */
[----:B-1----:R-:W-:Y:S01]  /*2130*/  FADD R54, R58, R57 ;  /* 0x000000393a367221 */ /* 0x002fe20000000000 */
[----:B--2---:R-:W-:Y:S01]  /*2140*/  FADD R61, R56, R49 ;  /* 0x00000031383d7221 */ /* 0x004fe20000000000 */
[----:B---3--:R-:W-:-:S03]  /*2150*/  FADD R59, R50, R59 ;  /* 0x0000003b323b7221 */ /* 0x008fc60000000000 */
[----:B------:R-:W-:Y:S04]  /*2160*/  @!P6 STS [R29+0x1000], R52 ;  /* 0x001000341d00e388 */ /* 0x000fe80000000800 */
[----:B------:R-:W-:Y:S04]  /*2170*/  @!P6 STS [R30+0x1000], R61 ;  /* 0x0010003d1e00e388 */ /* 0x000fe80000000800 */
[----:B------:R-:W-:Y:S04]  /*2180*/  @!P6 STS [R31+0x1000], R54 ;  /* 0x001000361f00e388 */ /* 0x000fe80000000800 */
[----:B------:R-:W-:Y:S01]  /*2190*/  @!P6 STS [R80+0x1000], R59 ;  /* 0x0010003b5000e388 */ /* 0x000fe20000000800 */
[----:B------:R-:W-:Y:S06]  /*21a0*/  BAR.SYNC.DEFER_BLOCKING 0x0 ;  /* 0x0000000000007b1d */ /* 0x000fec0000010000 */
[----:B------:R-:W0:Y:S04]  /*21b0*/  LDS R50, [R16+0x1000] ;  /* 0x0010000010327984 */ /* 0x000e280000000800 */
[----:B0-----:R-:W0:Y:S02]  /*21c0*/  SHFL.BFLY PT, R49, R50, 0x2, 0x1f ;  /* 0x0c401f0032317f89 */ /* 0x001e2400000e0000 */
[----:B0-----:R-:W-:-:S05]  /*21d0*/  FADD R51, R50, R49 ;  /* 0x0000003132337221 */ /* 0x001fca0000000000 */
[----:B------:R-:W0:Y:S02]  /*21e0*/  SHFL.BFLY PT, R48, R51, 0x1, 0x1f ;  /* 0x0c201f0033307f89 */ /* 0x000e2400000e0000 */
[----:B0-----:R-:W-:-:S05]  /*21f0*/  FADD R53, R51, R48 ;  /* 0x0000003033357221 */ /* 0x001fca0000000000 */
[----:B------:R0:W-:Y:S01]  /*2200*/  @!P6 STS [R16+0x1000], R53 ;  /* 0x001000351000e388 */ /* 0x0001e20000000800 */
[C---:B------:R-:W-:Y:S01]  /*2210*/  IMAD.WIDE R48, R22.reuse, 0x2, R120 ;  /* 0x0000000216307825 */ /* 0x040fe200078e0278 */
[----:B------:R-:W-:Y:S03]  /*2220*/  BAR.SYNC.DEFER_BLOCKING 0x0 ;  /* 0x0000000000007b1d */ /* 0x000fe60000010000 */
[----:B------:R-:W-:-:S04]  /*2230*/  IMAD.WIDE R60, R22, 0x2, R112 ;  /* 0x00000002163c7825 */ /* 0x000fc800078e0270 */
[----:B------:R-:W-:-:S04]  /*2240*/  IMAD.WIDE R58, R22, 0x2, R110 ;  /* 0x00000002163a7825 */ /* 0x000fc800078e026e */
[----:B0-----:R-:W-:-:S04]  /*2250*/  IMAD.WIDE R52, R22, 0x2, R104 ;  /* 0x0000000216347825 */ /* 0x001fc800078e0268 */
[----:B------:R-:W-:-:S04]  /*2260*/  IMAD.WIDE R56, R22, 0x2, R108 ;  /* 0x0000000216387825 */ /* 0x000fc800078e026c */
[----:B------:R-:W-:-:S04]  /*2270*/  IMAD.WIDE R54, R22, 0x2, R106 ;  /* 0x0000000216367825 */ /* 0x000fc800078e026a */
[C---:B------:R-:W-:Y:S01]  /*2280*/  IMAD.WIDE R50, R22.reuse, 0x2, R100 ;  /* 0x0000000216327825 */ /* 0x040fe200078e0264 */
[----:B------:R0:W2:Y:S03]  /*2290*/  LDG.E.U16 R74, desc[UR10][R48.64] ;  /* 0x0000000a304a7981 */ /* 0x0000a6000c1e1500 */
[C---:B------:R-:W-:Y:S01]  /*22a0*/  IMAD.WIDE R68, R22.reuse, 0x2, R114 ;  /* 0x0000000216447825 */ /* 0x040fe200078e0272 */
[----:B------:R1:W3:Y:S03]  /*22b0*/  LDG.E.U16 R117, desc[UR10][R60.64] ;  /* 0x0000000a3c757981 */ /* 0x0002e6000c1e1500 */
[C---:B------:R-:W-:Y:S01]  /*22c0*/  IMAD.WIDE R162, R22.reuse, 0x2, R98 ;  /* 0x0000000216a27825 */ /* 0x040fe200078e0262 */
[----:B------:R4:W5:Y:S03]  /*22d0*/  LDG.E.U16 R72, desc[UR10][R58.64] ;  /* 0x0000000a3a487981 */ /* 0x000966000c1e1500 */
[C---:B0-----:R-:W-:Y:S01]  /*22e0*/  IMAD.WIDE R48, R22.reuse, 0x2, R96 ;  /* 0x0000000216307825 */ /* 0x041fe200078e0260 */
[----:B------:R0:W3:Y:S03]  /*22f0*/  LDG.E.U16 R161, desc[UR10][R52.64] ;  /* 0x0000000a34a17981 */ /* 0x0000e6000c1e1500 */
[C---:B-1----:R-:W-:Y:S01]  /*2300*/  IMAD.WIDE R60, R22.reuse, 0x2, R92 ;  /* 0x00000002163c7825 */ /* 0x042fe200078e025c */
[----:B------:R1:W3:Y:S03]  /*2310*/  LDG.E.U16 R75, desc[UR10][R56.64] ;  /* 0x0000000a384b7981 */ /* 0x0002e6000c1e1500 */
[C---:B----4-:R-:W-:Y:S01]  /*2320*/  IMAD.WIDE R58, R22.reuse, 0x2, R88 ;  /* 0x00000002163a7825 */ /* 0x050fe200078e0258 */
[----:B------:R4:W3:Y:S03]  /*2330*/  LDG.E.U16 R164, desc[UR10][R54.64] ;  /* 0x0000000a36a47981 */ /* 0x0008e6000c1e1500 */
[C---:B0-----:R-:W-:Y:S01]  /*2340*/  IMAD.WIDE R52, R22.reuse, 0x2, R86 ;  /* 0x0000000216347825 */ /* 0x041fe200078e0256 */
[----:B------:R-:W3:Y:S03]  /*2350*/  LDG.E.U16 R48, desc[UR10][R48.64] ;  /* 0x0000000a30307981 */ /* 0x000ee6000c1e1500 */
[C---:B------:R-:W-:Y:S01]  /*2360*/  IMAD.WIDE R70, R22.reuse, 0x2, R118 ;  /* 0x0000000216467825 */ /* 0x040fe200078e0276 */
[----:B------:R0:W3:Y:S03]  /*2370*/  LDG.E.U16 R158, desc[UR10][R68.64] ;  /* 0x0000000a449e7981 */ /* 0x0000e6000c1e1500 */
[C---:B-1----:R-:W-:Y:S01]  /*2380*/  IMAD.WIDE R56, R22.reuse, 0x2, R94 ;  /* 0x0000000216387825 */ /* 0x042fe200078e025e */
[----:B------:R-:W3:Y:S03]  /*2390*/  LDG.E.U16 R50, desc[UR10][R50.64] ;  /* 0x0000000a32327981 */ /* 0x000ee6000c1e1500 */
[----:B----4-:R-:W-:Y:S01]  /*23a0*/  IMAD.WIDE R54, R22, 0x2, R90 ;  /* 0x0000000216367825 */ /* 0x010fe200078e025a */
[----:B------:R-:W4:Y:S04]  /*23b0*/  LDG.E.U16 R60, desc[UR10][R60.64] ;  /* 0x0000000a3c3c7981 */ /* 0x000f28000c1e1500 */
[----:B------:R-:W4:Y:S04]  /*23c0*/  LDG.E.U16 R49, desc[UR10][R58.64] ;  /* 0x0000000a3a317981 */ /* 0x000f28000c1e1500 */
[----:B------:R1:W4:Y:S04]  /*23d0*/  LDG.E.U16 R159, desc[UR10][R70.64] ;  /* 0x0000000a469f7981 */ /* 0x000328000c1e1500 */
[----:B------:R-:W4:Y:S04]  /*23e0*/  LDG.E.U16 R163, desc[UR10][R162.64] ;  /* 0x0000000aa2a37981 */ /* 0x000f28000c1e1500 */
[----:B------:R0:W4:Y:S04]  /*23f0*/  LDG.E.U16 R51, desc[UR10][R56.64] ;  /* 0x0000000a38337981 */ /* 0x000128000c1e1500 */
[----:B------:R-:W4:Y:S04]  /*2400*/  LDG.E.U16 R165, desc[UR10][R54.64] ;  /* 0x0000000a36a57981 */ /* 0x000f28000c1e1500 */
[----:B------:R-:W4:Y:S04]  /*2410*/  LDG.E.U16 R53, desc[UR10][R52.64] ;  /* 0x0000000a34357981 */ /* 0x000f28000c1e1500 */
[----:B0-----:R-:W-:Y:S04]  /*2420*/  LDS R68, [R15+0x1000] ;  /* 0x001000000f447984 */ /* 0x001fe80000000800 */
[----:B------:R-:W-:Y:S04]  /*2430*/  LDS R69, [R26+0x1000] ;  /* 0x001000001a457984 */ /* 0x000fe80000000800 */
[----:B-1----:R-:W-:Y:S04]  /*2440*/  LDS R70, [R27+0x1000] ;  /* 0x001000001b467984 */ /* 0x002fe80000000800 */
[----:B------:R-:W-:Y:S01]  /*2450*/  LDS R71, [R28+0x1000] ;  /* 0x001000001c477984 */ /* 0x000fe20000000800 */
[----:B------:R-:W-:Y:S01]  /*2460*/  BAR.SYNC.DEFER_BLOCKING 0x0 ;  /* 0x0000000000007b1d */ /* 0x000fe20000010000 */
[----:B------:R-:W-:-:S02]  /*2470*/  F2FP.BF16.F32.PACK_AB R56, R160, R73 ;  /* 0x00000049a038723e */ /* 0x000fc400000010ff */
[----:B------:R-:W-:Y:S02]  /*2480*/  F2FP.BF16.F32.PACK_AB R57, R66, R67 ;  /* 0x000000434239723e */ /* 0x000fe400000010ff */
[----:B------:R-:W-:Y:S02]  /*2490*/  F2FP.BF16.F32.PACK_AB R58, R64, R65 ;  /* 0x00000041403a723e */ /* 0x000fe400000010ff */
[----:B------:R-:W-:Y:S01]  /*24a0*/  F2FP.BF16.F32.PACK_AB R59, R62, R63 ;  /* 0x0000003f3e3b723e */ /* 0x000fe200000010ff */
[----:B------:R-:W-:-:S04]  /*24b0*/  FADD R64, -R78, R103 ;  /* 0x000000674e407221 */ /* 0x000fc80000000100 */
[----:B------:R-:W-:-:S06]  /*24c0*/  FMUL R73, R64, 1.4426950216293334961 ;  /* 0x3fb8aa3b40497820 */ /* 0x000fcc0000400000 */
[----:B------:R-:W0:Y:S01]  /*24d0*/  MUFU.EX2 R73, R73 ;  /* 0x0000004900497308 */ /* 0x000e220000000800 */
[----:B------:R-:W-:Y:S01]  /*24e0*/  FADD R64, -R76, R85 ;  /* 0x000000554c407221 */ /* 0x000fe20000000100 */
[C---:B0-----:R-:W-:Y:S01]  /*24f0*/  FMUL R46, R73.reuse, R46 ;  /* 0x0000002e492e7220 */ /* 0x041fe20000400000 */
[C---:B------:R-:W-:Y:S01]  /*2500*/  FMUL R47, R73.reuse, R47 ;  /* 0x0000002f492f7220 */ /* 0x040fe20000400000 */
[C---:B------:R-:W-:Y:S01]  /*2510*/  FMUL R42, R73.reuse, R42 ;  /* 0x0000002a492a7220 */ /* 0x040fe20000400000 */
[----:B------:R-:W-:Y:S01]  /*2520*/  FMUL R43, R73, R43 ;  /* 0x0000002b492b7220 */ /* 0x000fe20000400000 */
[----:B------:R-:W-:-:S04]  /*2530*/  UIADD3 UR4, UP0, UPT, UR4, 0x20, URZ ;  /* 0x0000002004047890 */ /* 0x000fc8000ff1e0ff */
[----:B------:R-:W-:Y:S02]  /*2540*/  UIADD3.X UR5, UPT, UPT, URZ, UR5, URZ, UP0, !UPT ;  /* 0x00000005ff057290 */ /* 0x000fe400087fe4ff */
[----:B------:R-:W-:Y:S01]  /*2550*/  ISETP.LE.U32.AND P0, PT, R81, UR4, PT ;  /* 0x0000000451007c0c */ /* 0x000fe2000bf03070 */
[----:B------:R-:W-:Y:S02]  /*2560*/  IMAD.MOV.U32 R103, RZ, RZ, R78 ;  /* 0x000000ffff677224 */ /* 0x000fe400078e004e */
[----:B------:R-:W-:Y:S01]  /*2570*/  IMAD.MOV.U32 R85, RZ, RZ, R76 ;  /* 0x000000ffff557224 */ /* 0x000fe200078e004c */
[----:B--2---:R-:W-:Y:S04]  /*2580*/  STS.U16 [R83+UR6+0x1000], R74 ;  /* 0x0010004a53007988 */ /* 0x004fe80008000406 */
[----:B-----5:R-:W-:Y:S04]  /*2590*/  STS.U16 [R83+UR6+0x1400], R72 ;  /* 0x0014004853007988 */ /* 0x020fe80008000406 */
[----:B---3--:R-:W-:Y:S04]  /*25a0*/  STS.U16 [R83+UR6+0x1600], R164 ;  /* 0x001600a453007988 */ /* 0x008fe80008000406 */
[----:B------:R0:W-:Y:S04]  /*25b0*/  STS.U16 [R83+UR6+0x1a00], R48 ;  /* 0x001a003053007988 */ /* 0x0001e80008000406 */
[----:B------:R-:W-:Y:S04]  /*25c0*/  STS.U16 [R83+UR6+0x1200], R158 ;  /* 0x0012009e53007988 */ /* 0x000fe80008000406 */
[----:B------:R-:W-:Y:S04]  /*25d0*/  STS.U16 [R83+UR6+0x1800], R50 ;  /* 0x0018003253007988 */ /* 0x000fe80008000406 */
[----:B----4-:R-:W-:Y:S04]  /*25e0*/  STS.U16 [R83+UR6+0x1c00], R60 ;  /* 0x001c003c53007988 */ /* 0x010fe80008000406 */
[----:B------:R-:W-:Y:S04]  /*25f0*/  STS.U16 [R83+UR6+0x1e00], R49 ;  /* 0x001e003153007988 */ /* 0x000fe80008000406 */
[----:B------:R-:W-:Y:S04]  /*2600*/  STS.U16 [R82+UR6+0x1100], R159 ;  /* 0x0011009f52007988 */ /* 0x000fe80008000406 */
[----:B------:R-:W-:Y:S04]  /*2610*/  STS.U16 [R82+UR6+0x1300], R117 ;  /* 0x0013007552007988 */ /* 0x000fe80008000406 */
[----:B------:R1:W-:Y:S04]  /*2620*/  STS.U16 [R82+UR6+0x1500], R75 ;  /* 0x0015004b52007988 */ /* 0x0003e80008000406 */
[----:B------:R-:W-:Y:S04]  /*2630*/  STS.U16 [R82+UR6+0x1700], R161 ;  /* 0x001700a152007988 */ /* 0x000fe80008000406 */
[----:B------:R-:W-:Y:S04]  /*2640*/  STS.U16 [R82+UR6+0x1900], R163 ;  /* 0x001900a352007988 */ /* 0x000fe80008000406 */
[----:B------:R-:W-:Y:S04]  /*2650*/  STS.U16 [R82+UR6+0x1b00], R51 ;  /* 0x001b003352007988 */ /* 0x000fe80008000406 */
[----:B------:R-:W-:Y:S04]  /*2660*/  STS.U16 [R82+UR6+0x1d00], R165 ;  /* 0x001d00a552007988 */ /* 0x000fe80008000406 */
[----:B------:R-:W-:Y:S04]  /*2670*/  STS.U16 [R82+UR6+0x1f00], R53 ;  /* 0x001f003552007988 */ /* 0x000fe80008000406 */
[----:B------:R-:W-:Y:S01]  /*2680*/  STSM.16.M88.4 [R9+0x2000], R56 ;  /* 0x0020003809007844 */ /* 0x000fe20000000200 */
[----:B------:R-:W-:Y:S01]  /*2690*/  BAR.SYNC.DEFER_BLOCKING 0x0 ;  /* 0x0000000000007b1d */ /* 0x000fe20000010000 */
[----:B0-----:R-:W-:-:S04]  /*26a0*/  FADD R48, -R79, R116 ;  /* 0x000000744f307221 */ /* 0x001fc80000000100 */
[----:B------:R-:W-:Y:S01]  /*26b0*/  FMUL R72, R48, 1.4426950216293334961 ;  /* 0x3fb8aa3b30487820 */ /* 0x000fe20000400000 */
[----:B------:R-:W-:Y:S04]  /*26c0*/  LDSM.16.M88.4 R60, [R12+UR6+0x2000] ;  /* 0x002000060c3c783b */ /* 0x000fe80008000200 */
[----:B------:R-:W0:Y:S04]  /*26d0*/  LDSM.16.M88.4 R52, [R10+0x1000] ;  /* 0x001000000a34783b */ /* 0x000e280000000200 */
[----:B------:R-:W2:Y:S01]  /*26e0*/  LDSM.16.M88.4 R48, [R10+0x1800] ;  /* 0x001800000a30783b */ /* 0x000ea20000000200 */
[----:B------:R-:W3:Y:S03]  /*26f0*/  MUFU.EX2 R72, R72 ;  /* 0x0000004800487308 */ /* 0x000ee60000000800 */
[----:B------:R-:W4:Y:S01]  /*2700*/  LDSM.16.M88.4 R56, [R12+UR6+0x2400] ;  /* 0x002400060c38783b */ /* 0x000f220008000200 */
[----:B------:R-:W-:Y:S01]  /*2710*/  FMUL R74, R64, 1.4426950216293334961 ;  /* 0x3fb8aa3b404a7820 */ /* 0x000fe20000400000 */
[----:B------:R-:W-:-:S04]  /*2720*/  FADD R64, -R77, R102 ;  /* 0x000000664d407221 */ /* 0x000fc80000000100 */
[----:B-1----:R-:W-:Y:S01]  /*2730*/  FMUL R75, R64, 1.4426950216293334961 ;  /* 0x3fb8aa3b404b7820 */ /* 0x002fe20000400000 */
[----:B------:R-:W1:Y:S01]  /*2740*/  MUFU.EX2 R74, R74 ;  /* 0x0000004a004a7308 */ /* 0x000e620000000800 */
[----:B------:R-:W5:Y:S01]  /*2750*/  LDSM.16.M88.4 R64, [R20+UR6+0x2000] ;  /* 0x002000061440783b */ /* 0x000f620008000200 */
[C---:B---3--:R-:W-:Y:S01]  /*2760*/  FMUL R44, R72.reuse, R44 ;  /* 0x0000002c482c7220 */ /* 0x048fe20000400000 */
[C---:B------:R-:W-:Y:S01]  /*2770*/  FMUL R45, R72.reuse, R45 ;  /* 0x0000002d482d7220 */ /* 0x040fe20000400000 */
[C---:B------:R-:W-:Y:S01]  /*2780*/  FMUL R40, R72.reuse, R40 ;  /* 0x0000002848287220 */ /* 0x040fe20000400000 */
[----:B------:R-:W-:-:S03]  /*2790*/  FMUL R41, R72, R41 ;  /* 0x0000002948297220 */ /* 0x000fc60000400000 */
[----:B------:R-:W3:Y:S02]  /*27a0*/  MUFU.EX2 R75, R75 ;  /* 0x0000004b004b7308 */ /* 0x000ee40000000800 */
[C---:B0-----:R-:W-:Y:S08]  /*27b0*/  HMMA.16816.F32.BF16 R44, R60.reuse, R52, R44 ;  /* 0x000000343c2c723c */ /* 0x041ff0000004182c */
[----:B--2---:R-:W-:Y:S01]  /*27c0*/  HMMA.16816.F32.BF16 R40, R60, R48, R40 ;  /* 0x000000303c28723c */ /* 0x004fe20000041828 */
[----:B------:R-:W0:Y:S01]  /*27d0*/  LDSM.16.M88.4 R60, [R20+UR6+0x2400] ;  /* 0x00240006143c783b */ /* 0x000e220008000200 */
[C---:B-1----:R-:W-:Y:S01]  /*27e0*/  FMUL R32, R74.reuse, R32 ;  /* 0x000000204a207220 */ /* 0x042fe20000400000 */
[----:B------:R-:W-:Y:S01]  /*27f0*/  FMUL R33, R74, R33 ;  /* 0x000000214a217220 */ /* 0x000fe20000400000 */
[C---:B---3--:R-:W-:Y:S01]  /*2800*/  FMUL R34, R75.reuse, R34 ;  /* 0x000000224b227220 */ /* 0x048fe20000400000 */
[----:B------:R-:W-:-:S07]  /*2810*/  FMUL R35, R75, R35 ;  /* 0x000000234b237220 */ /* 0x000fce0000400000 */
[----:B----4-:R-:W-:Y:S01]  /*2820*/  HMMA.16816.F32.BF16 R32, R56, R48, R32 ;  /* 0x000000303820723c */ /* 0x010fe20000041820 */
[C---:B------:R-:W-:Y:S01]  /*2830*/  FMUL R36, R74.reuse, R36 ;  /* 0x000000244a247220 */ /* 0x040fe20000400000 */
[----:B------:R-:W-:Y:S01]  /*2840*/  FMUL R37, R74, R37 ;  /* 0x000000254a257220 */ /* 0x000fe20000400000 */
[C---:B------:R-:W-:Y:S01]  /*2850*/  FMUL R38, R75.reuse, R38 ;  /* 0x000000264b267220 */ /* 0x040fe20000400000 */
[----:B------:R-:W-:Y:S01]  /*2860*/  FMUL R39, R75, R39 ;  /* 0x000000274b277220 */ /* 0x000fe20000400000 */
[----:B------:R-:W1:Y:S03]  /*2870*/  LDC R49, c[0x0][0x3d4] ;  /* 0x0000f500ff317b82 */ /* 0x000e660000000800 */
[----:B-----5:R-:W-:Y:S05]  /*2880*/  HMMA.16816.F32.BF16 R40, R64, R50, R40 ;  /* 0x000000324028723c */ /* 0x020fea0000041828 */
[----:B------:R-:W2:Y:S03]  /*2890*/  LDC R48, c[0x0][0x3c4] ;  /* 0x0000f100ff307b82 */ /* 0x000ea60000000800 */
[----:B------:R-:W-:Y:S08]  /*28a0*/  HMMA.16816.F32.BF16 R36, R56, R52, R36 ;  /* 0x000000343824723c */ /* 0x000ff00000041824 */
[----:B0-----:R-:W-:Y:S01]  /*28b0*/  HMMA.16816.F32.BF16 R32, R60, R50, R32 ;  /* 0x000000323c20723c */ /* 0x001fe20000041820 */
[----:B------:R-:W-:-:S05]  /*28c0*/  IMAD.U32 R50, RZ, RZ, UR5 ;  /* 0x00000005ff327e24 */ /* 0x000fca000f8e00ff */
[----:B------:R-:W-:Y:S01]  /*28d0*/  ISETP.GE.U32.AND.EX P0, PT, R50, RZ, PT, P0 ;  /* 0x000000ff3200720c */ /* 0x000fe20003f06100 */
[----:B------:R-:W-:Y:S01]  /*28e0*/  FFMA2 R68, R156.F32x2.HI_LO, R72.F32x2.HI_LO, R68.F32x2.HI_LO ;  /* 0x000000489c447249 */ /* 0x000fe20000000044 */
[----:B------:R-:W-:Y:S01]  /*28f0*/  HMMA.16816.F32.BF16 R44, R64, R54, R44 ;  /* 0x00000036402c723c */ /* 0x000fe2000004182c */
[----:B------:R-:W-:Y:S01]  /*2900*/  FFMA2 R70, R154.F32x2.HI_LO, R74.F32x2.HI_LO, R70.F32x2.HI_LO ;  /* 0x0000004a9a467249 */ /* 0x000fe20000000046 */
[----:B-1----:R-:W-:Y:S01]  /*2910*/  LEA R22, R49, R22, 0x5 ;  /* 0x0000001631167211 */ /* 0x002fe200078e28ff */
[----:B--2---:R-:W-:Y:S01]  /*2920*/  IMAD R21, R48, 0x20, R21 ;  /* 0x0000002030157824 */ /* 0x004fe200078e0215 */
[----:B------:R-:W-:Y:S01]  /*2930*/  MOV R102, R77 ;  /* 0x0000004d00667202 */ /* 0x000fe20000000f00 */
[----:B------:R-:W-:-:S03]  /*2940*/  IMAD.MOV.U32 R116, RZ, RZ, R79 ;  /* 0x000000ffff747224 */ /* 0x000fc600078e004f */
[----:B------:R-:W-:Y:S01]  /*2950*/  HMMA.16816.F32.BF16 R36, R60, R54, R36 ;  /* 0x000000363c24723c */ /* 0x000fe20000041824 */
[----:B------:R-:W-:Y:S02]  /*2960*/  IMAD.MOV.U32 R156, RZ, RZ, R68 ;  /* 0x000000ffff9c7224 */ /* 0x000fe400078e0044 */
[----:B------:R-:W-:Y:S02]  /*2970*/  IMAD.MOV.U32 R157, RZ, RZ, R69 ;  /* 0x000000ffff9d7224 */ /* 0x000fe400078e0045 */
[----:B------:R-:W-:Y:S02]  /*2980*/  IMAD.MOV.U32 R154, RZ, RZ, R70 ;  /* 0x000000ffff9a7224 */ /* 0x000fe400078e0046 */
[----:B------:R-:W-:Y:S01]  /*2990*/  IMAD.MOV.U32 R155, RZ, RZ, R71 ;  /* 0x000000ffff9b7224 */ /* 0x000fe200078e0047 */
[----:B------:R-:W-:-:S12]  /*29a0*/  @!P0 BRA `(.L_x_1) ;  /* 0xffffffe800f88947 */ /* 0x000fd8000383ffff */
.L_x_0:
[C---:B------:R-:W-:Y:S01]  /*29b0*/  FSETP.GT.AND P3, PT, |R157|.reuse, 8.50705917302346158658e+37, PT ;  /* 0x7e8000009d00780b */ /* 0x040fe20003f64200 */
[C---:B------:R-:W-:Y:S01]  /*29c0*/  FMUL R4, R157.reuse, 8388608 ;  /* 0x4b0000009d047820 */ /* 0x040fe20000400000 */
[C---:B------:R-:W-:Y:S01]  /*29d0*/  FSETP.GEU.AND P4, PT, |R157|.reuse, 1.175494350822287508e-38, PT ;  /* 0x008000009d00780b */ /* 0x040fe20003f8e200 */
[----:B------:R-:W0:Y:S01]  /*29e0*/  S2UR UR5, SR_CgaCtaId ;  /* 0x00000000000579c3 */ /* 0x000e220000008800 */
[----:B------:R-:W-:Y:S01]  /*29f0*/  FSETP.GEU.AND P6, PT, R157, 1.175494350822287508e-38, PT ;  /* 0x008000009d00780b */ /* 0x000fe20003fce000 */
[----:B------:R-:W-:Y:S01]  /*2a00*/  IMAD.MOV.U32 R25, RZ, RZ, R33 ;  /* 0x000000ffff197224 */ /* 0x000fe200078e0021 */
[----:B------:R-:W-:Y:S01]  /*2a10*/  LOP3.LUT R3, R3, R6, RZ, 0xfc, !PT ;  /* 0x0000000603037212 */ /* 0x000fe200078efcff */
[----:B------:R-:W-:Y:S01]  /*2a20*/  IMAD.MOV.U32 R15, RZ, RZ, R35 ;  /* 0x000000ffff0f7224 */ /* 0x000fe200078e0023 */
[----:B------:R-:W-:-:S03]  /*2a30*/  FSEL R4, R4, R157, !P6 ;  /* 0x0000009d04047208 */ /* 0x000fc60007000000 */
[----:B------:R-:W-:Y:S01]  /*2a40*/  BAR.SYNC.DEFER_BLOCKING 0x0 ;  /* 0x0000000000007b1d */ /* 0x000fe20000010000 */
[C---:B------:R-:W-:Y:S02]  /*2a50*/  FSETP.GT.AND P2, PT, |R156|.reuse, 8.50705917302346158658e+37, PT ;  /* 0x7e8000009c00780b */ /* 0x040fe40003f44200 */
[----:B------:R-:W-:Y:S01]  /*2a60*/  FSETP.GEU.AND P1, PT, |R156|, 1.175494350822287508e-38, PT ;  /* 0x008000009c00780b */ /* 0x000fe20003f2e200 */
[----:B------:R-:W-:Y:S01]  /*2a70*/  @P3 FMUL R157, R157, 0.25 ;  /* 0x3e8000009d9d3820 */ /* 0x000fe20000400000 */
[----:B------:R-:W-:Y:S01]  /*2a80*/  @P3 FMUL R42, R42, 0.25 ;  /* 0x3e8000002a2a3820 */ /* 0x000fe20000400000 */
[----:B------:R-:W-:Y:S01]  /*2a90*/  IADD3 R49, PT, PT, R7, R2, RZ ;  /* 0x0000000207317210 */ /* 0x000fe20007ffe0ff */
[----:B------:R-:W-:Y:S01]  /*2aa0*/  FMUL R2, R156, 8388608 ;  /* 0x4b0000009c027820 */ /* 0x000fe20000400000 */
[----:B------:R-:W-:Y:S01]  /*2ab0*/  @!P4 FMUL R157, R157, 16777216 ;  /* 0x4b8000009d9dc820 */ /* 0x000fe20000400000 */
[----:B------:R-:W-:Y:S01]  /*2ac0*/  @!P4 FMUL R42, R42, 16777216 ;  /* 0x4b8000002a2ac820 */ /* 0x000fe20000400000 */
[----:B------:R-:W-:Y:S01]  /*2ad0*/  FSETP.GEU.AND P0, PT, R156, 1.175494350822287508e-38, PT ;  /* 0x008000009c00780b */ /* 0x000fe20003f0e000 */
[----:B------:R-:W-:Y:S01]  /*2ae0*/  @P3 FMUL R43, R43, 0.25 ;  /* 0x3e8000002b2b3820 */ /* 0x000fe20000400000 */
[----:B------:R-:W1:Y:S01]  /*2af0*/  MUFU.RCP R6, R157 ;  /* 0x0000009d00067308 */ /* 0x000e620000001000 */
[----:B------:R-:W-:Y:S01]  /*2b00*/  @P3 FMUL R47, R47, 0.25 ;  /* 0x3e8000002f2f3820 */ /* 0x000fe20000400000 */
[----:B------:R-:W-:Y:S01]  /*2b10*/  @P3 FMUL R46, R46, 0.25 ;  /* 0x3e8000002e2e3820 */ /* 0x000fe20000400000 */
[----:B------:R-:W-:-:S02]  /*2b20*/  VIADD R9, R4, 0xc0cafb0d ;  /* 0xc0cafb0d04097836 */ /* 0x000fc40000000000 */
[----:B------:R-:W-:Y:S01]  /*2b30*/  @!P4 FMUL R43, R43, 16777216 ;  /* 0x4b8000002b2bc820 */ /* 0x000fe20000400000 */
[----:B------:R-:W-:Y:S01]  /*2b40*/  @!P4 FMUL R47, R47, 16777216 ;  /* 0x4b8000002f2fc820 */ /* 0x000fe20000400000 */
[----:B------:R-:W-:Y:S01]  /*2b50*/  @!P4 FMUL R46, R46, 16777216 ;  /* 0x4b8000002e2ec820 */ /* 0x000fe20000400000 */
[----:B------:R-:W-:Y:S01]  /*2b60*/  FSEL R8, RZ, -23, P6 ;  /* 0xc1b80000ff087808 */ /* 0x000fe20003000000 */
[----:B------:R-:W-:Y:S01]  /*2b70*/  @P2 FMUL R41, R41, 0.25 ;  /* 0x3e80000029292820 */ /* 0x000fe20000400000 */
[----:B------:R-:W-:Y:S01]  /*2b80*/  LOP3.LUT R11, R9, 0xff800000, RZ, 0xc0, !PT ;  /* 0xff800000090b7812 */ /* 0x000fe200078ec0ff */
[----:B------:R-:W-:Y:S01]  /*2b90*/  @P2 FMUL R40, R40, 0.25 ;  /* 0x3e80000028282820 */ /* 0x000fe20000400000 */
[----:B------:R-:W-:Y:S01]  /*2ba0*/  FSETP.GT.AND P6, PT, |R155|, 8.50705917302346158658e+37, PT ;  /* 0x7e8000009b00780b */ /* 0x000fe20003fc4200 */
[----:B------:R-:W-:Y:S01]  /*2bb0*/  @P2 FMUL R45, R45, 0.25 ;  /* 0x3e8000002d2d2820 */ /* 0x000fe20000400000 */
[----:B------:R-:W-:Y:S01]  /*2bc0*/  I2FP.F32.S32 R13, R11 ;  /* 0x0000000b000d7245 */ /* 0x000fe20000201400 */
[----:B------:R-:W-:Y:S01]  /*2bd0*/  @P2 FMUL R44, R44, 0.25 ;  /* 0x3e8000002c2c2820 */ /* 0x000fe20000400000 */
[----:B------:R-:W-:Y:S01]  /*2be0*/  FSETP.GEU.AND P4, PT, |R155|, 1.175494350822287508e-38, PT ;  /* 0x008000009b00780b */ /* 0x000fe20003f8e200 */
[----:B------:R-:W-:Y:S01]  /*2bf0*/  @!P1 FMUL R41, R41, 16777216 ;  /* 0x4b80000029299820 */ /* 0x000fe20000400000 */
[----:B-1----:R-:W-:Y:S01]  /*2c00*/  FMUL R24, R6, R42 ;  /* 0x0000002a06187220 */ /* 0x002fe20000400000 */
[----:B------:R-:W-:Y:S01]  /*2c10*/  FSEL R42, R2, R156, !P0 ;  /* 0x0000009c022a7208 */ /* 0x000fe20004000000 */
[----:B------:R-:W-:Y:S01]  /*2c20*/  @P2 FMUL R156, R156, 0.25 ;  /* 0x3e8000009c9c2820 */ /* 0x000fe20000400000 */
[C---:B------:R-:W-:Y:S01]  /*2c30*/  FMUL R22, R6.reuse, R43 ;  /* 0x0000002b06167220 */ /* 0x040fe20000400000 */
[C---:B------:R-:W-:Y:S01]  /*2c40*/  FMUL R29, R6.reuse, R47 ;  /* 0x0000002f061d7220 */ /* 0x040fe20000400000 */
[----:B------:R-:W-:Y:S01]  /*2c50*/  FMUL R31, R6, R46 ;  /* 0x0000002e061f7220 */ /* 0x000fe20000400000 */
[----:B------:R-:W-:Y:S01]  /*2c60*/  @!P1 FMUL R156, R156, 16777216 ;  /* 0x4b8000009c9c9820 */ /* 0x000fe20000400000 */
[----:B------:R-:W-:Y:S01]  /*2c70*/  FSEL R6, RZ, -23, P0 ;  /* 0xc1b80000ff067808 */ /* 0x000fe20000000000 */
[----:B------:R-:W-:Y:S01]  /*2c80*/  FMUL R2, R155, 8388608 ;  /* 0x4b0000009b027820 */ /* 0x000fe20000400000 */
[C---:B------:R-:W-:Y:S01]  /*2c90*/  FSETP.GT.AND P0, PT, |R154|.reuse, 8.50705917302346158658e+37, PT ;  /* 0x7e8000009a00780b */ /* 0x040fe20003f04200 */
[----:B------:R-:W1:Y:S01]  /*2ca0*/  MUFU.RCP R10, R156 ;  /* 0x0000009c000a7308 */ /* 0x000e620000001000 */
[----:B------:R-:W-:Y:S01]  /*2cb0*/  FSETP.GEU.AND P2, PT, |R154|, 1.175494350822287508e-38, PT ;  /* 0x008000009a00780b */ /* 0x000fe20003f4e200 */
[----:B------:R-:W-:Y:S01]  /*2cc0*/  FFMA.FTZ R13, R13, 1.1920928955078125e-07, R8 ;  /* 0x340000000d0d7823 */ /* 0x000fe20000010008 */
[----:B------:R-:W-:Y:S01]  /*2cd0*/  FSETP.GEU.AND P3, PT, R155, 1.175494350822287508e-38, PT ;  /* 0x008000009b00780b */ /* 0x000fe20003f6e000 */
[----:B------:R-:W-:Y:S01]  /*2ce0*/  @!P1 FMUL R40, R40, 16777216 ;  /* 0x4b80000028289820 */ /* 0x000fe20000400000 */
[----:B------:R-:W-:Y:S01]  /*2cf0*/  @!P1 FMUL R45, R45, 16777216 ;  /* 0x4b8000002d2d9820 */ /* 0x000fe20000400000 */
[----:B------:R-:W-:Y:S01]  /*2d00*/  @!P1 FMUL R44, R44, 16777216 ;  /* 0x4b8000002c2c9820 */ /* 0x000fe20000400000 */
[C---:B------:R-:W-:Y:S01]  /*2d10*/  FMUL R8, R154.reuse, 8388608 ;  /* 0x4b0000009a087820 */ /* 0x040fe20000400000 */
[----:B------:R-:W-:Y:S01]  /*2d20*/  FSETP.GEU.AND P1, PT, R154, 1.175494350822287508e-38, PT ;  /* 0x008000009a00780b */ /* 0x000fe20003f2e000 */
[----:B------:R-:W-:Y:S01]  /*2d30*/  VIADD R7, R42, 0xc0cafb0d ;  /* 0xc0cafb0d2a077836 */ /* 0x000fe20000000000 */
[----:B------:R-:W-:Y:S01]  /*2d40*/  FSEL R2, R2, R155, !P3 ;  /* 0x0000009b02027208 */ /* 0x000fe20005800000 */
[----:B------:R-:W-:Y:S01]  /*2d50*/  @P6 FMUL R155, R155, 0.25 ;  /* 0x3e8000009b9b6820 */ /* 0x000fe20000400000 */
[----:B------:R-:W-:Y:S01]  /*2d60*/  @P6 FMUL R15, R15, 0.25 ;  /* 0x3e8000000f0f6820 */ /* 0x000fe20000400000 */
[----:B------:R-:W-:Y:S01]  /*2d70*/  @P6 FMUL R39, R39, 0.25 ;  /* 0x3e80000027276820 */ /* 0x000fe20000400000 */
[----:B------:R-:W-:Y:S01]  /*2d80*/  LOP3.LUT R7, R7, 0xff800000, RZ, 0xc0, !PT ;  /* 0xff80000007077812 */ /* 0x000fe200078ec0ff */
[----:B------:R-:W-:Y:S01]  /*2d90*/  @!P4 FMUL R155, R155, 16777216 ;  /* 0x4b8000009b9bc820 */ /* 0x000fe20000400000 */
[----:B------:R-:W-:Y:S01]  /*2da0*/  @P6 FMUL R34, R34, 0.25 ;  /* 0x3e80000022226820 */ /* 0x000fe20000400000 */
[----:B-1----:R-:W-:Y:S01]  /*2db0*/  FMUL R28, R10, R40 ;  /* 0x000000280a1c7220 */ /* 0x002fe20000400000 */
[----:B------:R-:W-:Y:S01]  /*2dc0*/  FSEL R40, R8, R154, !P1 ;  /* 0x0000009a08287208 */ /* 0x000fe20004800000 */
[----:B------:R-:W-:Y:S01]  /*2dd0*/  @P0 FMUL R154, R154, 0.25 ;  /* 0x3e8000009a9a0820 */ /* 0x000fe20000400000 */
[C---:B------:R-:W-:Y:S01]  /*2de0*/  FMUL R26, R10.reuse, R41 ;  /* 0x000000290a1a7220 */ /* 0x040fe20000400000 */
[C---:B------:R-:W-:Y:S01]  /*2df0*/  FMUL R33, R10.reuse, R45 ;  /* 0x0000002d0a217220 */ /* 0x040fe20000400000 */
[----:B------:R-:W-:Y:S01]  /*2e00*/  FMUL R35, R10, R44 ;  /* 0x0000002c0a237220 */ /* 0x000fe20000400000 */
[----:B------:R-:W-:Y:S01]  /*2e10*/  @!P2 FMUL R154, R154, 16777216 ;  /* 0x4b8000009a9aa820 */ /* 0x000fe20000400000 */
[----:B------:R-:W1:Y:S01]  /*2e20*/  MUFU.RCP R10, R155 ;  /* 0x0000009b000a7308 */ /* 0x000e620000001000 */
[----:B------:R-:W-:Y:S01]  /*2e30*/  I2FP.F32.S32 R9, R7 ;  /* 0x0000000700097245 */ /* 0x000fe20000201400 */
[----:B------:R-:W-:Y:S01]  /*2e40*/  @P6 FMUL R38, R38, 0.25 ;  /* 0x3e80000026266820 */ /* 0x000fe20000400000 */
[----:B------:R-:W-:Y:S01]  /*2e50*/  @P0 FMUL R25, R25, 0.25 ;  /* 0x3e80000019190820 */ /* 0x000fe20000400000 */
[----:B------:R-:W-:Y:S01]  /*2e60*/  @P0 FMUL R37, R37, 0.25 ;  /* 0x3e80000025250820 */ /* 0x000fe20000400000 */
[----:B------:R-:W-:-:S02]  /*2e70*/  VIADD R12, R2, 0xc0cafb0d ;  /* 0xc0cafb0d020c7836 */ /* 0x000fc40000000000 */
[----:B------:R-:W-:Y:S01]  /*2e80*/  FFMA.FTZ R6, R9, 1.1920928955078125e-07, R6 ;  /* 0x3400000009067823 */ /* 0x000fe20000010006 */
[----:B------:R-:W-:Y:S01]  /*2e90*/  IADD3 R9, PT, PT, R40, -0x3f3504f3, RZ ;  /* 0xc0cafb0d28097810 */ /* 0x000fe20007ffe0ff */
[----:B------:R-:W2:Y:S01]  /*2ea0*/  MUFU.RCP R18, R154 ;  /* 0x0000009a00127308 */ /* 0x000ea20000001000 */
[----:B------:R-:W-:Y:S01]  /*2eb0*/  @!P4 FMUL R15, R15, 16777216 ;  /* 0x4b8000000f0fc820 */ /* 0x000fe20000400000 */
[----:B------:R-:W-:Y:S01]  /*2ec0*/  @!P4 FMUL R39, R39, 16777216 ;  /* 0x4b8000002727c820 */ /* 0x000fe20000400000 */
[----:B------:R-:W-:Y:S01]  /*2ed0*/  @!P4 FMUL R34, R34, 16777216 ;  /* 0x4b8000002222c820 */ /* 0x000fe20000400000 */
[----:B------:R-:W-:Y:S01]  /*2ee0*/  @!P4 FMUL R38, R38, 16777216 ;  /* 0x4b8000002626c820 */ /* 0x000fe20000400000 */
[----:B------:R-:W-:Y:S01]  /*2ef0*/  @!P2 FMUL R25, R25, 16777216 ;  /* 0x4b8000001919a820 */ /* 0x000fe20000400000 */
[----:B------:R-:W-:Y:S01]  /*2f00*/  @!P2 FMUL R37, R37, 16777216 ;  /* 0x4b8000002525a820 */ /* 0x000fe20000400000 */
[----:B------:R-:W-:Y:S01]  /*2f10*/  @P0 FMUL R32, R32, 0.25 ;  /* 0x3e80000020200820 */ /* 0x000fe20000400000 */
[----:B------:R-:W-:Y:S01]  /*2f20*/  @P0 FMUL R36, R36, 0.25 ;  /* 0x3e80000024240820 */ /* 0x000fe20000400000 */
[----:B------:R-:W-:Y:S01]  /*2f30*/  LOP3.LUT R9, R9, 0xff800000, RZ, 0xc0, !PT ;  /* 0xff80000009097812 */ /* 0x000fe200078ec0ff */
[----:B------:R-:W-:Y:S01]  /*2f40*/  UMOV UR4, 0x400 ;  /* 0x0000040000047882 */ /* 0x000fe20000000000 */
[C---:B-1----:R-:W-:Y:S01]  /*2f50*/  FMUL R14, R10.reuse, R15 ;  /* 0x0000000f0a0e7220 */ /* 0x042fe20000400000 */
[----:B------:R-:W-:Y:S01]  /*2f60*/  FMUL R21, R10, R39 ;  /* 0x000000270a157220 */ /* 0x000fe20000400000 */
[----:B------:R-:W-:Y:S01]  /*2f70*/  LOP3.LUT R17, R12, 0xff800000, RZ, 0xc0, !PT ;  /* 0xff8000000c117812 */ /* 0x000fe200078ec0ff */
[C---:B------:R-:W-:Y:S01]  /*2f80*/  FMUL R16, R10.reuse, R34 ;  /* 0x000000220a107220 */ /* 0x040fe20000400000 */
[----:B------:R-:W-:Y:S01]  /*2f90*/  FMUL R23, R10, R38 ;  /* 0x000000260a177220 */ /* 0x000fe20000400000 */
[----:B0-----:R-:W-:Y:S01]  /*2fa0*/  ULEA UR6, UR5, UR4, 0x18 ;  /* 0x0000000405067291 */ /* 0x001fe2000f8ec0ff */
[C---:B--2---:R-:W-:Y:S01]  /*2fb0*/  FMUL R12, R18.reuse, R25 ;  /* 0x00000019120c7220 */ /* 0x044fe20000400000 */
[----:B------:R-:W-:Y:S01]  /*2fc0*/  FMUL R25, R18, R37 ;  /* 0x0000002512197220 */ /* 0x000fe20000400000 */
[----:B------:R-:W-:Y:S01]  /*2fd0*/  @!P2 FMUL R32, R32, 16777216 ;  /* 0x4b8000002020a820 */ /* 0x000fe20000400000 */
[----:B------:R-:W-:Y:S01]  /*2fe0*/  @!P2 FMUL R36, R36, 16777216 ;  /* 0x4b8000002424a820 */ /* 0x000fe20000400000 */
[-C--:B------:R-:W-:Y:S01]  /*2ff0*/  I2FP.F32.S32 R15, R9.reuse ;  /* 0x00000009000f7245 */ /* 0x080fe20000201400 */
[----:B------:R-:W-:Y:S01]  /*3000*/  IMAD.IADD R7, R42, 0x1, -R7 ;  /* 0x000000012a077824 */ /* 0x000fe200078e0a07 */
[----:B------:R-:W-:Y:S01]  /*3010*/  IADD3 R9, PT, PT, R40, -R9, RZ ;  /* 0x8000000928097210 */ /* 0x000fe20007ffe0ff */
[----:B------:R-:W-:Y:S01]  /*3020*/  FMUL R20, R18, R32 ;  /* 0x0000002012147220 */ /* 0x000fe20000400000 */
[----:B------:R-:W-:Y:S01]  /*3030*/  F2FP.BF16.F32.PACK_AB R28, R28, R35 ;  /* 0x000000231c1c723e */ /* 0x000fe200000010ff */
[----:B------:R-:W-:Y:S01]  /*3040*/  FMUL R27, R18, R36 ;  /* 0x00000024121b7220 */ /* 0x000fe20000400000 */
[----:B------:R-:W-:Y:S01]  /*3050*/  F2FP.BF16.F32.PACK_AB R26, R26, R33 ;  /* 0x000000211a1a723e */ /* 0x000fe200000010ff */
[----:B------:R-:W-:Y:S01]  /*3060*/  IMAD.MOV.U32 R18, RZ, RZ, 0x3dc6b27f ;  /* 0x3dc6b27fff127424 */ /* 0x000fe200078e00ff */
[----:B------:R-:W-:Y:S01]  /*3070*/  F2FP.BF16.F32.PACK_AB R14, R14, R21 ;  /* 0x000000150e0e723e */ /* 0x000fe200000010ff */
[----:B------:R-:W-:Y:S01]  /*3080*/  FADD R7, R7, -1 ;  /* 0xbf80000007077421 */ /* 0x000fe20000000000 */
[----:B------:R-:W-:Y:S01]  /*3090*/  FSEL R8, RZ, -23, P1 ;  /* 0xc1b80000ff087808 */ /* 0x000fe20000800000 */
[----:B------:R-:W-:Y:S01]  /*30a0*/  FADD R9, R9, -1 ;  /* 0xbf80000009097421 */ /* 0x000fe20000000000 */
[----:B------:R-:W-:Y:S01]  /*30b0*/  F2FP.BF16.F32.PACK_AB R24, R24, R31 ;  /* 0x0000001f1818723e */ /* 0x000fe200000010ff */
[----:B------:R-:W-:Y:S01]  /*30c0*/  STS [R49+UR6], R28 ;  /* 0x0000001c31007988 */ /* 0x000fe20008000806 */
[----:B------:R-:W-:Y:S01]  /*30d0*/  F2FP.BF16.F32.PACK_AB R22, R22, R29 ;  /* 0x0000001d1616723e */ /* 0x000fe200000010ff */
[----:B------:R-:W-:Y:S01]  /*30e0*/  FFMA.FTZ R15, R15, 1.1920928955078125e-07, R8 ;  /* 0x340000000f0f7823 */ /* 0x000fe20000010008 */
[----:B------:R-:W-:Y:S01]  /*30f0*/  F2FP.BF16.F32.PACK_AB R16, R16, R23 ;  /* 0x000000171010723e */ /* 0x000fe200000010ff */
[----:B------:R-:W-:Y:S01]  /*3100*/  STS [R49+UR6+0x80], R26 ;  /* 0x0000801a31007988 */ /* 0x000fe20008000806 */
[----:B------:R-:W-:Y:S01]  /*3110*/  LOP3.LUT R21, R49, 0x40, RZ, 0x3c, !PT ;  /* 0x0000004031157812 */ /* 0x000fe200078e3cff */
[----:B------:R-:W-:Y:S01]  /*3120*/  FFMA.FTZ R8, R7, R18, -0.16845393180847167969 ;  /* 0xbe2c7f3007087423 */ /* 0x000fe20000010012 */
[----:B------:R-:W-:Y:S01]  /*3130*/  F2FP.BF16.F32.PACK_AB R12, R12, R25 ;  /* 0x000000190c0c723e */ /* 0x000fe200000010ff */
[----:B------:R-:W-:Y:S01]  /*3140*/  IMAD.IADD R11, R4, 0x1, -R11 ;  /* 0x00000001040b7824 */ /* 0x000fe200078e0a0b */
[C---:B------:R-:W-:Y:S01]  /*3150*/  LOP3.LUT R23, R49.reuse, 0x4, RZ, 0x3c, !PT ;  /* 0x0000000431177812 */ /* 0x040fe200078e3cff */
[----:B------:R-:W-:Y:S01]  /*3160*/  STS [R21+UR6+0x400], R24 ;  /* 0x0004001815007988 */ /* 0x000fe20008000806 */
[----:B------:R-:W-:Y:S01]  /*3170*/  I2FP.F32.S32 R19, R17 ;  /* 0x0000001100137245 */ /* 0x000fe20000201400 */
[----:B------:R-:W-:Y:S01]  /*3180*/  IMAD.IADD R17, R2, 0x1, -R17 ;  /* 0x0000000102117824 */ /* 0x000fe200078e0a11 */
[----:B------:R-:W-:Y:S01]  /*3190*/  F2FP.BF16.F32.PACK_AB R20, R20, R27 ;  /* 0x0000001b1414723e */ /* 0x000fe200000010ff */
[----:B------:R-:W-:Y:S01]  /*31a0*/  STS [R21+UR6+0x480], R22 ;  /* 0x0004801615007988 */ /* 0x000fe20008000806 */
[----:B------:R-:W-:Y:S01]  /*31b0*/  LOP3.LUT R25, R49, 0x44, RZ, 0x3c, !PT ;  /* 0x0000004431197812 */ /* 0x000fe200078e3cff */
[----:B------:R-:W0:Y:S01]  /*31c0*/  LDC R30, c[0x0][0x3e8] ;  /* 0x0000fa00ff1e7b82 */ /* 0x000e220000000800 */
[----:B------:R-:W-:Y:S01]  /*31d0*/  FSEL R10, RZ, -23, P3 ;  /* 0xc1b80000ff0a7808 */ /* 0x000fe20001800000 */
[----:B------:R1:W-:Y:S01]  /*31e0*/  STS [R23+UR6+0x880], R12 ;  /* 0x0008800c17007988 */ /* 0x0003e20008000806 */
[----:B------:R-:W-:Y:S01]  /*31f0*/  FFMA.FTZ R8, R7, R8, 0.1716887056827545166 ;  /* 0x3e2fcf2a07087423 */ /* 0x000fe20000010008 */
[----:B------:R-:W-:Y:S01]  /*3200*/  FADD R17, R17, -1 ;  /* 0xbf80000011117421 */ /* 0x000fe20000000000 */
[----:B------:R-:W-:Y:S01]  /*3210*/  FADD R11, R11, -1 ;  /* 0xbf8000000b0b7421 */ /* 0x000fe20000000000 */
[----:B------:R-:W-:Y:S01]  /*3220*/  STS [R23+UR6+0x800], R20 ;  /* 0x0008001417007988 */ /* 0x000fe20008000806 */
[----:B------:R-:W-:Y:S01]  /*3230*/  FFMA.FTZ R8, R7, R8, -0.17900948226451873779 ;  /* 0xbe374e4307087423 */ /* 0x000fe20000010008 */
[----:B------:R-:W-:Y:S01]  /*3240*/  FFMA.FTZ R19, R19, 1.1920928955078125e-07, R10 ;  /* 0x3400000013137823 */ /* 0x000fe2000001000a */
[----:B------:R-:W-:Y:S01]  /*3250*/  FFMA.FTZ R10, R11, R18, -0.16845393180847167969 ;  /* 0xbe2c7f300b0a7423 */ /* 0x000fe20000010012 */
[----:B------:R2:W-:Y:S01]  /*3260*/  STS [R25+UR6+0xc80], R14 ;  /* 0x000c800e19007988 */ /* 0x0005e20008000806 */
[----:B------:R-:W-:Y:S01]  /*3270*/  FFMA.FTZ R8, R7, R8, 0.20512372255325317383 ;  /* 0x3e520bf407087423 */ /* 0x000fe20000010008 */
[----:B-1----:R-:W-:Y:S01]  /*3280*/  FFMA.FTZ R12, R9, R18, -0.16845393180847167969 ;  /* 0xbe2c7f30090c7423 */ /* 0x002fe20000010012 */
[----:B------:R-:W-:Y:S01]  /*3290*/  FFMA.FTZ R10, R11, R10, 0.1716887056827545166 ;  /* 0x3e2fcf2a0b0a7423 */ /* 0x000fe2000001000a */
[----:B------:R-:W-:Y:S01]  /*32a0*/  SHF.R.U32.HI R27, RZ, 0x5, R0 ;  /* 0x00000005ff1b7819 */ /* 0x000fe20000011600 */
[----:B------:R-:W-:Y:S01]  /*32b0*/  FFMA.FTZ R8, R7, R8, -0.24046532809734344482 ;  /* 0xbe763c8b07087423 */ /* 0x000fe20000010008 */
[----:B------:R-:W-:Y:S01]  /*32c0*/  FFMA.FTZ R12, R9, R12, 0.1716887056827545166 ;  /* 0x3e2fcf2a090c7423 */ /* 0x000fe2000001000c */
[----:B------:R-:W-:Y:S01]  /*32d0*/  FFMA.FTZ R10, R11, R10, -0.17900948226451873779 ;  /* 0xbe374e430b0a7423 */ /* 0x000fe2000001000a */
[----:B------:R-:W-:Y:S01]  /*32e0*/  SGXT.U32 R27, R27, 0x2 ;  /* 0x000000021b1b781a */ /* 0x000fe20000000000 */
[----:B------:R-:W-:Y:S01]  /*32f0*/  FFMA.FTZ R8, R7, R8, 0.28857114911079406738 ;  /* 0x3e93bf9907087423 */ /* 0x000fe20000010008 */
[----:B--2---:R-:W-:Y:S01]  /*3300*/  FFMA.FTZ R14, R17, R18, -0.16845393180847167969 ;  /* 0xbe2c7f30110e7423 */ /* 0x004fe20000010012 */
[----:B------:R-:W-:Y:S01]  /*3310*/  FFMA.FTZ R12, R9, R12, -0.17900948226451873779 ;  /* 0xbe374e43090c7423 */ /* 0x000fe2000001000c */
[----:B------:R-:W-:Y:S01]  /*3320*/  FFMA.FTZ R10, R11, R10, 0.20512372255325317383 ;  /* 0x3e520bf40b0a7423 */ /* 0x000fe2000001000a */
[----:B------:R-:W-:Y:S01]  /*3330*/  FFMA.FTZ R8, R7, R8, -0.36067417263984680176 ;  /* 0xbeb8aa4907087423 */ /* 0x000fe20000010008 */
[----:B------:R-:W-:Y:S01]  /*3340*/  FFMA.FTZ R14, R17, R14, 0.1716887056827545166 ;  /* 0x3e2fcf2a110e7423 */ /* 0x000fe2000001000e */
[----:B------:R-:W-:Y:S01]  /*3350*/  FFMA.FTZ R12, R9, R12, 0.20512372255325317383 ;  /* 0x3e520bf4090c7423 */ /* 0x000fe2000001000c */
[----:B------:R0:W-:Y:S01]  /*3360*/  STS [R25+UR6+0xc00], R16 ;  /* 0x000c001019007988 */ /* 0x0001e20008000806 */
[----:B------:R-:W-:Y:S01]  /*3370*/  FFMA.FTZ R10, R11, R10, -0.24046532809734344482 ;  /* 0xbe763c8b0b0a7423 */ /* 0x000fe2000001000a */
[----:B------:R-:W-:Y:S01]  /*3380*/  FFMA.FTZ R14, R17, R14, -0.17900948226451873779 ;  /* 0xbe374e43110e7423 */ /* 0x000fe2000001000e */
[----:B------:R-:W-:Y:S01]  /*3390*/  FFMA.FTZ R12, R9, R12, -0.24046532809734344482 ;  /* 0xbe763c8b090c7423 */ /* 0x000fe2000001000c */
[----:B------:R-:W-:Y:S01]  /*33a0*/  FFMA.FTZ R8, R7, R8, 0.48089820146560668945 ;  /* 0x3ef6384a07087423 */ /* 0x000fe20000010008 */
[----:B------:R-:W-:Y:S01]  /*33b0*/  FFMA.FTZ R10, R11, R10, 0.28857114911079406738 ;  /* 0x3e93bf990b0a7423 */ /* 0x000fe2000001000a */
[----:B------:R-:W-:Y:S01]  /*33c0*/  FFMA.FTZ R14, R17, R14, 0.20512372255325317383 ;  /* 0x3e520bf4110e7423 */ /* 0x000fe2000001000e */
[----:B------:R-:W-:Y:S01]  /*33d0*/  FFMA.FTZ R12, R9, R12, 0.28857114911079406738 ;  /* 0x3e93bf99090c7423 */ /* 0x000fe2000001000c */
[----:B------:R-:W-:Y:S01]  /*33e0*/  FFMA.FTZ R8, R7, R8, -0.72134751081466674805 ;  /* 0xbf38aa3b07087423 */ /* 0x000fe20000010008 */
[----:B------:R-:W-:Y:S01]  /*33f0*/  BAR.SYNC.DEFER_BLOCKING 0x0 ;  /* 0x0000000000007b1d */ /* 0x000fe20000010000 */
[----:B------:R-:W-:Y:S01]  /*3400*/  FFMA.FTZ R14, R17, R14, -0.24046532809734344482 ;  /* 0xbe763c8b110e7423 */ /* 0x000fe2000001000e */
[----:B------:R-:W-:Y:S01]  /*3410*/  FFMA.FTZ R12, R9, R12, -0.36067417263984680176 ;  /* 0xbeb8aa49090c7423 */ /* 0x000fe2000001000c */
[----:B0-----:R-:W-:-:S02]  /*3420*/  IMAD R16, R27, R30, RZ ;  /* 0x0000001e1b107224 */ /* 0x001fc400078e02ff */
[----:B------:R-:W-:Y:S01]  /*3430*/  FFMA.FTZ R10, R11, R10, -0.36067417263984680176 ;  /* 0xbeb8aa490b0a7423 */ /* 0x000fe2000001000a */
[----:B------:R-:W-:Y:S01]  /*3440*/  FFMA.FTZ R14, R17, R14, 0.28857114911079406738 ;  /* 0x3e93bf99110e7423 */ /* 0x000fe2000001000e */
[----:B------:R-:W-:Y:S01]  /*3450*/  FFMA.FTZ R12, R9, R12, 0.48089820146560668945 ;  /* 0x3ef6384a090c7423 */ /* 0x000fe2000001000c */
[C---:B------:R-:W-:Y:S02]  /*3460*/  IMAD R18, R30.reuse, 0x4, R16 ;  /* 0x000000041e127824 */ /* 0x040fe400078e0210 */
[----:B------:R-:W-:Y:S01]  /*3470*/  FMUL R8, R7, R8 ;  /* 0x0000000807087220 */ /* 0x000fe20000400000 */
[----:B------:R-:W-:Y:S01]  /*3480*/  FFMA.FTZ R14, R17, R14, -0.36067417263984680176 ;  /* 0xbeb8aa49110e7423 */ /* 0x000fe2000001000e */
[----:B------:R-:W-:Y:S01]  /*3490*/  FFMA.FTZ R12, R9, R12, -0.72134751081466674805 ;  /* 0xbf38aa3b090c7423 */ /* 0x000fe2000001000c */
[C---:B------:R-:W-:Y:S02]  /*34a0*/  IMAD R20, R30.reuse, 0x4, R18 ;  /* 0x000000041e147824 */ /* 0x040fe400078e0212 */
[----:B------:R-:W-:Y:S01]  /*34b0*/  FFMA.FTZ R10, R11, R10, 0.48089820146560668945 ;  /* 0x3ef6384a0b0a7423 */ /* 0x000fe2000001000a */
[----:B------:R-:W-:Y:S01]  /*34c0*/  FFMA.FTZ R14, R17, R14, 0.48089820146560668945 ;  /* 0x3ef6384a110e7423 */ /* 0x000fe2000001000e */
[----:B------:R-:W-:Y:S01]  /*34d0*/  FMUL R12, R9, R12 ;  /* 0x0000000c090c7220 */ /* 0x000fe20000400000 */
[----:B------:R-:W-:-:S02]  /*34e0*/  IMAD R21, R30, 0x4, R20 ;  /* 0x000000041e157824 */ /* 0x000fc400078e0214 */
[----:B------:R-:W-:Y:S01]  /*34f0*/  FMUL R8, R7, R8 ;  /* 0x0000000807087220 */ /* 0x000fe20000400000 */
[----:B------:R-:W-:Y:S01]  /*3500*/  FFMA.FTZ R14, R17, R14, -0.72134751081466674805 ;  /* 0xbf38aa3b110e7423 */ /* 0x000fe2000001000e */
[----:B------:R-:W-:Y:S01]  /*3510*/  FMUL R12, R9, R12 ;  /* 0x0000000c090c7220 */ /* 0x000fe20000400000 */
[----:B------:R-:W-:Y:S01]  /*3520*/  FFMA.FTZ R10, R11, R10, -0.72134751081466674805 ;  /* 0xbf38aa3b0b0a7423 */ /* 0x000fe2000001000a */
[----:B------:R-:W-:Y:S01]  /*3530*/  ISETP.GE.U32.AND P6, PT, R4, 0x7f800000, PT ;  /* 0x7f8000000400780c */ /* 0x000fe20003fc6070 */
[----:B------:R-:W0:Y:S01]  /*3540*/  LDCU.64 UR4, c[0x0][0x3e0] ;  /* 0x00007c00ff0477ac */ /* 0x000e220008000a00 */
[----:B------:R-:W-:Y:S01]  /*3550*/  FMUL R14, R17, R14 ;  /* 0x0000000e110e7220 */ /* 0x000fe20000400000 */
[----:B------:R-:W-:Y:S01]  /*3560*/  LEA R22, R30, R21, 0x2 ;  /* 0x000000151e167211 */ /* 0x000fe200078e10ff */
[----:B------:R-:W-:Y:S01]  /*3570*/  FFMA.FTZ R7, R7, 1.4426950216293334961, R8 ;  /* 0x3fb8aa3b07077823 */ /* 0x000fe20000010008 */
[----:B------:R-:W-:Y:S01]  /*3580*/  FFMA.FTZ R12, R9, 1.4426950216293334961, R12 ;  /* 0x3fb8aa3b090c7823 */ /* 0x000fe2000001000c */
[----:B------:R-:W-:Y:S01]  /*3590*/  FMUL R10, R11, R10 ;  /* 0x0000000a0b0a7220 */ /* 0x000fe20000400000 */
[----:B------:R-:W1:Y:S01]  /*35a0*/  LDC.64 R8, c[0x0][0x398] ;  /* 0x0000e600ff087b82 */ /* 0x000e620000000a00 */
[----:B------:R-:W-:Y:S01]  /*35b0*/  ISETP.GE.U32.AND P3, PT, R40, 0x7f800000, PT ;  /* 0x7f8000002800780c */ /* 0x000fe20003f66070 */
[----:B------:R-:W-:Y:S01]  /*35c0*/  FMUL R14, R17, R14 ;  /* 0x0000000e110e7220 */ /* 0x000fe20000400000 */
[----:B------:R-:W-:-:S02]  /*35d0*/  IMAD R23, R30, 0x4, R22 ;  /* 0x000000041e177824 */ /* 0x000fc400078e0216 */
[----:B------:R-:W-:Y:S01]  /*35e0*/  FMUL R10, R11, R10 ;  /* 0x0000000a0b0a7220 */ /* 0x000fe20000400000 */
[----:B------:R-:W-:Y:S01]  /*35f0*/  ISETP.GE.U32.AND P0, PT, R42, 0x7f800000, PT ;  /* 0x7f8000002a00780c */ /* 0x000fe20003f06070 */
[----:B------:R-:W-:Y:S01]  /*3600*/  FFMA.FTZ R14, R17, 1.4426950216293334961, R14 ;  /* 0x3fb8aa3b110e7823 */ /* 0x000fe2000001000e */
[----:B------:R-:W-:Y:S01]  /*3610*/  ISETP.GE.U32.AND P4, PT, R2, 0x7f800000, PT ;  /* 0x7f8000000200780c */ /* 0x000fe20003f86070 */
[----:B------:R-:W-:Y:S01]  /*3620*/  IMAD R17, R30, 0x4, R23 ;  /* 0x000000041e117824 */ /* 0x000fe200078e0217 */
[----:B------:R-:W-:Y:S01]  /*3630*/  LOP3.LUT R28, R3, 0x4, RZ, 0x3c, !PT ;  /* 0x00000004031c7812 */ /* 0x000fe200078e3cff */
[----:B------:R-:W-:Y:S01]  /*3640*/  FFMA.FTZ R10, R11, 1.4426950216293334961, R10 ;  /* 0x3fb8aa3b0b0a7823 */ /* 0x000fe2000001000a */
[----:B------:R-:W-:Y:S01]  /*3650*/  FADD R36, R6, R7 ;  /* 0x0000000706247221 */ /* 0x000fe20000000000 */
[----:B------:R-:W-:Y:S01]  /*3660*/  @P6 IMAD.MOV.U32 R7, RZ, RZ, 0x7f800000 ;  /* 0x7f800000ff076424 */ /* 0x000fe200078e00ff */
[----:B------:R-:W2:Y:S01]  /*3670*/  LDS R45, [R3+UR6] ;  /* 0x00000006032d7984 */ /* 0x000ea20008000800 */
[----:B------:R-:W-:-:S02]  /*3680*/  IMAD R24, R30, 0x4, R17 ;  /* 0x000000041e187824 */ /* 0x000fc400078e0211 */
[----:B------:R-:W-:Y:S01]  /*3690*/  FADD R37, R13, R10 ;  /* 0x0000000a0d257221 */ /* 0x000fe20000000000 */
[C---:B------:R-:W-:Y:S01]  /*36a0*/  @P6 FFMA.FTZ R37, R4.reuse, R7, +INF ;  /* 0x7f80000004256423 */ /* 0x040fe20000010007 */
[----:B------:R-:W3:Y:S01]  /*36b0*/  LDS R53, [R28+UR6] ;  /* 0x000000061c357984 */ /* 0x000ee20008000800 */
[----:B------:R-:W-:Y:S01]  /*36c0*/  FSETP.NEU.AND P1, PT, R4, RZ, PT ;  /* 0x000000ff0400720b */ /* 0x000fe20003f2d000 */
[----:B0-----:R-:W-:Y:S01]  /*36d0*/  UIMAD UR4, UR7, UR4, URZ ;  /* 0x00000004070472a4 */ /* 0x001fe2000f8e02ff */
[----:B------:R-:W-:Y:S01]  /*36e0*/  @P3 IMAD.MOV.U32 R7, RZ, RZ, 0x7f800000 ;  /* 0x7f800000ff073424 */ /* 0x000fe200078e00ff */
[----:B------:R-:W0:Y:S01]  /*36f0*/  LDS R47, [R3+UR6+0x100] ;  /* 0x00010006032f7984 */ /* 0x000e220008000800 */
[----:B------:R-:W-:Y:S02]  /*3700*/  IMAD R25, R30, 0x4, R24 ;  /* 0x000000041e197824 */ /* 0x000fe400078e0218 */
[----:B------:R-:W-:Y:S01]  /*3710*/  FADD R38, R15, R12 ;  /* 0x0000000c0f267221 */ /* 0x000fe20000000000 */
[----:B------:R-:W-:Y:S01]  /*3720*/  IMAD R4, R84, UR5, RZ ;  /* 0x0000000554047c24 */ /* 0x000fe2000f8e02ff */
[----:B------:R-:W4:Y:S01]  /*3730*/  LDS R55, [R28+UR6+0x100] ;  /* 0x000100061c377984 */ /* 0x000f220008000800 */
[----:B------:R-:W-:Y:S01]  /*3740*/  @P0 MOV R6, 0x7f800000 ;  /* 0x7f80000000060802 */ /* 0x000fe20000000f00 */
[----:B------:R-:W-:Y:S01]  /*3750*/  @P3 FFMA.FTZ R38, R40, R7, +INF ;  /* 0x7f80000028263423 */ /* 0x000fe20000010007 */
[----:B------:R-:W-:Y:S01]  /*3760*/  USHF.L.U32 UR8, UR4, 0x1, URZ ;  /* 0x0000000104087899 */ /* 0x000fe200080006ff */
[----:B------:R-:W5:Y:S01]  /*3770*/  LDS R49, [R3+UR6+0x200] ;  /* 0x0002000603317984 */ /* 0x000f620008000800 */
[----:B------:R-:W-:-:S02]  /*3780*/  IMAD R27, R30, 0x4, R25 ;  /* 0x000000041e1b7824 */ /* 0x000fc400078e0219 */
[----:B------:R-:W-:Y:S01]  /*3790*/  FADD R39, R19, R14 ;  /* 0x0000000e13277221 */ /* 0x000fe20000000000 */
[----:B------:R-:W-:Y:S01]  /*37a0*/  @P4 IMAD.MOV.U32 R11, RZ, RZ, 0x7f800000 ;  /* 0x7f800000ff0b4424 */ /* 0x000fe200078e00ff */
[----:B------:R-:W0:Y:S01]  /*37b0*/  LDS R57, [R28+UR6+0x200] ;  /* 0x000200061c397984 */ /* 0x000e220008000800 */
[----:B------:R-:W-:Y:S02]  /*37c0*/  IMAD.SHL.U32 R7, R4, 0x2, RZ ;  /* 0x0000000204077824 */ /* 0x000fe400078e00ff */
[----:B------:R-:W-:Y:S01]  /*37d0*/  @P0 FFMA.FTZ R36, R42, R6, +INF ;  /* 0x7f8000002a240423 */ /* 0x000fe20000010006 */
[----:B------:R-:W-:Y:S01]  /*37e0*/  UIMAD.WIDE UR4, UR4, 0x2, URZ ;  /* 0x00000002040478a5 */ /* 0x000fe2000f8e02ff */
[----:B------:R-:W0:Y:S01]  /*37f0*/  LDS R51, [R3+UR6+0x300] ;  /* 0x0003000603337984 */ /* 0x000e220008000800 */
[----:B------:R-:W-:Y:S02]  /*3800*/  IMAD R29, R30, 0x4, R27 ;  /* 0x000000041e1d7824 */ /* 0x000fe400078e021b */
[----:B------:R-:W-:Y:S01]  /*3810*/  @P4 FFMA.FTZ R39, R2, R11, +INF ;  /* 0x7f80000002274423 */ /* 0x000fe2000001000b */
[----:B------:R-:W-:Y:S01]  /*3820*/  IMAD.HI R4, R4, 0x2, RZ ;  /* 0x0000000204047827 */ /* 0x000fe200078e02ff */
[----:B------:R-:W4:Y:S01]  /*3830*/  LDS R59, [R28+UR6+0x300] ;  /* 0x000300061c3b7984 */ /* 0x000f220008000800 */
[----:B------:R-:W-:-:S02]  /*3840*/  SHF.R.U32.HI R6, RZ, 0x1, R0 ;  /* 0x00000001ff067819 */ /* 0x000fc40000011600 */
[----:B-1----:R-:W-:Y:S02]  /*3850*/  IADD3 R34, P3, P4, R7, UR8, R8 ;  /* 0x0000000807227c10 */ /* 0x002fe4000fc7e008 */
[----:B------:R-:W-:Y:S01]  /*3860*/  FSETP.NEU.AND P2, PT, R42, RZ, PT ;  /* 0x000000ff2a00720b */ /* 0x000fe20003f4d000 */
[----:B------:R-:W1:Y:S01]  /*3870*/  LDCU UR4, c[0x0][0x3ec] ;  /* 0x00007d80ff0477ac */ /* 0x000e620008000800 */
[----:B------:R-:W-:Y:S02]  /*3880*/  LOP3.LUT R42, R6, 0xc, RZ, 0xc0, !PT ;  /* 0x0000000c062a7812 */ /* 0x000fe400078ec0ff */
[----:B------:R-:W-:Y:S02]  /*3890*/  LEA R31, R30, R29, 0x2 ;  /* 0x0000001d1e1f7211 */ /* 0x000fe400078e10ff */
[----:B------:R-:W-:Y:S02]  /*38a0*/  IADD3.X R44, PT, PT, R4, UR5, R9, P3, P4 ;  /* 0x00000005042c7c10 */ /* 0x000fe40009fe8409 */
[-C--:B------:R-:W-:Y:S01]  /*38b0*/  LEA R6, P6, R18, R34.reuse, 0x1 ;  /* 0x0000002212067211 */ /* 0x080fe200078c08ff */
[----:B------:R-:W-:Y:S01]  /*38c0*/  IMAD R33, R30, 0x4, R31 ;  /* 0x000000041e217824 */ /* 0x000fe200078e021f */
[----:B------:R-:W-:-:S02]  /*38d0*/  LEA R4, P3, R16, R34, 0x1 ;  /* 0x0000002210047211 */ /* 0x000fc400078608ff */
[----:B------:R-:W-:Y:S01]  /*38e0*/  LEA R8, P4, R20, R34, 0x1 ;  /* 0x0000002214087211 */ /* 0x000fe200078808ff */
[----:B------:R-:W-:Y:S01]  /*38f0*/  IMAD R35, R30, 0x4, R33 ;  /* 0x000000041e237824 */ /* 0x000fe200078e0221 */
[----:B------:R-:W-:Y:S02]  /*3900*/  LEA.HI.X.SX32 R7, R18, R44, 0x1, P6 ;  /* 0x0000002c12077211 */ /* 0x000fe400030f0eff */
[----:B------:R-:W-:Y:S02]  /*3910*/  LEA R12, P6, R22, R34, 0x1 ;  /* 0x00000022160c7211 */ /* 0x000fe400078c08ff */
[----:B------:R-:W-:Y:S01]  /*3920*/  LEA R43, R5, UR6, 0x4 ;  /* 0x00000006052b7c11 */ /* 0x000fe2000f8e20ff */
[----:B-1----:R-:W-:Y:S01]  /*3930*/  UIMAD UR4, UR7, UR4, URZ ;  /* 0x00000004070472a4 */ /* 0x002fe2000f8e02ff */
[----:B------:R-:W-:Y:S02]  /*3940*/  LEA.HI.X.SX32 R5, R16, R44, 0x1, P3 ;  /* 0x0000002c10057211 */ /* 0x000fe400018f0eff */
[----:B------:R-:W-:Y:S01]  /*3950*/  LEA R10, P3, R21, R34, 0x1 ;  /* 0x00000022150a7211 */ /* 0x000fe200078608ff */
[----:B------:R-:W-:Y:S01]  /*3960*/  USHF.L.U32 UR7, UR4, 0x2, URZ ;  /* 0x0000000204077899 */ /* 0x000fe200080006ff */
[----:B------:R-:W-:Y:S01]  /*3970*/  LEA.HI.X.SX32 R9, R20, R44, 0x1, P4 ;  /* 0x0000002c14097211 */ /* 0x000fe200020f0eff */
[----:B--2---:R1:W-:Y:S01]  /*3980*/  STG.E.U16 desc[UR10][R4.64], R45 ;  /* 0x0000002d04007986 */ /* 0x0043e2000c10150a */
[----:B------:R-:W-:Y:S01]  /*3990*/  LEA R14, P4, R23, R34, 0x1 ;  /* 0x00000022170e7211 */ /* 0x000fe200078808ff */
[----:B------:R-:W-:Y:S01]  /*39a0*/  UIMAD.WIDE UR4, UR4, 0x4, URZ ;  /* 0x00000004040478a5 */ /* 0x000fe2000f8e02ff */
[----:B------:R-:W-:Y:S01]  /*39b0*/  LEA.HI.X.SX32 R13, R22, R44, 0x1, P6 ;  /* 0x0000002c160d7211 */ /* 0x000fe200030f0eff */
[----:B---3--:R-:W-:Y:S01]  /*39c0*/  STG.E.U16 desc[UR10][R6.64], R53 ;  /* 0x0000003506007986 */ /* 0x008fe2000c10150a */
[----:B------:R-:W-:Y:S01]  /*39d0*/  LEA R18, P6, R24, R34, 0x1 ;  /* 0x0000002218127211 */ /* 0x000fe200078c08ff */
[----:B------:R-:W-:Y:S01]  /*39e0*/  IMAD.IADD R42, R42, 0x1, R43 ;  /* 0x000000012a2a7824 */ /* 0x000fe200078e022b */
[----:B------:R-:W-:Y:S01]  /*39f0*/  LEA.HI.X.SX32 R11, R21, R44, 0x1, P3 ;  /* 0x0000002c150b7211 */ /* 0x000fe200018f0eff */
[----:B0-----:R-:W-:Y:S01]  /*3a00*/  STG.E.U16 desc[UR10][R8.64], R47 ;  /* 0x0000002f08007986 */ /* 0x001fe2000c10150a */
[----:B------:R-:W-:-:S02]  /*3a10*/  FSETP.NEU.AND P0, PT, R40, RZ, PT ;  /* 0x000000ff2800720b */ /* 0x000fc40003f0d000 */
[----:B------:R-:W-:Y:S01]  /*3a20*/  LEA R16, P3, R17, R34, 0x1 ;  /* 0x0000002211107211 */ /* 0x000fe200078608ff */
[----:B----4-:R0:W-:Y:S01]  /*3a30*/  STG.E.U16 desc[UR10][R10.64], R55 ;  /* 0x000000370a007986 */ /* 0x0101e2000c10150a */
[----:B------:R-:W-:Y:S01]  /*3a40*/  LEA.HI.X.SX32 R15, R23, R44, 0x1, P4 ;  /* 0x0000002c170f7211 */ /* 0x000fe200020f0eff */
[----:B-1----:R-:W1:Y:S01]  /*3a50*/  LDC.64 R4, c[0x0][0x3a0] ;  /* 0x0000e800ff047b82 */ /* 0x002e620000000a00 */
[----:B------:R-:W-:Y:S01]  /*3a60*/  LEA R40, R30, R35, 0x2 ;  /* 0x000000231e287211 */ /* 0x000fe200078e10ff */
[----:B-----5:R2:W-:Y:S01]  /*3a70*/  STG.E.U16 desc[UR10][R12.64], R49 ;  /* 0x000000310c007986 */ /* 0x0205e2000c10150a */
[----:B------:R-:W-:Y:S02]  /*3a80*/  LEA R20, P4, R25, R34, 0x1 ;  /* 0x0000002219147211 */ /* 0x000fe400078808ff */
[----:B------:R-:W-:Y:S01]  /*3a90*/  LEA.HI.X.SX32 R19, R24, R44, 0x1, P6 ;  /* 0x0000002c18137211 */ /* 0x000fe200030f0eff */
[----:B------:R-:W-:Y:S01]  /*3aa0*/  IMAD R41, R30, 0x4, R40 ;  /* 0x000000041e297824 */ /* 0x000fe200078e0228 */
[----:B------:R-:W-:Y:S01]  /*3ab0*/  LEA R24, P6, R29, R34, 0x1 ;  /* 0x000000221d187211 */ /* 0x000fe200078c08ff */
[----:B------:R3:W-:Y:S01]  /*3ac0*/  STG.E.U16 desc[UR10][R14.64], R57 ;  /* 0x000000390e007986 */ /* 0x0007e2000c10150a */
[----:B------:R-:W-:-:S02]  /*3ad0*/  LEA.HI.X.SX32 R17, R17, R44, 0x1, P3 ;  /* 0x0000002c11117211 */ /* 0x000fc400018f0eff */
[----:B------:R-:W-:Y:S02]  /*3ae0*/  LEA R22, P3, R27, R34, 0x1 ;  /* 0x000000221b167211 */ /* 0x000fe400078608ff */
[----:B------:R-:W-:Y:S01]  /*3af0*/  LEA.HI.X.SX32 R21, R25, R44, 0x1, P4 ;  /* 0x0000002c19157211 */ /* 0x000fe200020f0eff */
[----:B------:R4:W-:Y:S01]  /*3b00*/  STG.E.U16 desc[UR10][R16.64], R51 ;  /* 0x0000003310007986 */ /* 0x0009e2000c10150a */
[----:B------:R-:W-:Y:S02]  /*3b10*/  LEA R26, P4, R31, R34, 0x1 ;  /* 0x000000221f1a7211 */ /* 0x000fe400078808ff */
[----:B------:R-:W-:Y:S01]  /*3b20*/  LEA.HI.X.SX32 R25, R29, R44, 0x1, P6 ;  /* 0x0000002c1d197211 */ /* 0x000fe200030f0eff */
[----:B------:R-:W-:Y:S01]  /*3b30*/  STG.E.U16 desc[UR10][R18.64], R59 ;  /* 0x0000003b12007986 */ /* 0x000fe2000c10150a */
[----:B------:R-:W-:Y:S02]  /*3b40*/  LEA R30, P6, R35, R34, 0x1 ;  /* 0x00000022231e7211 */ /* 0x000fe400078c08ff */
[----:B------:R-:W-:-:S02]  /*3b50*/  LEA.HI.X.SX32 R23, R27, R44, 0x1, P3 ;  /* 0x0000002c1b177211 */ /* 0x000fc400018f0eff */
[----:B------:R-:W-:Y:S02]  /*3b60*/  LEA.HI.X.SX32 R27, R31, R44, 0x1, P4 ;  /* 0x0000002c1f1b7211 */ /* 0x000fe400020f0eff */
[----:B------:R-:W-:Y:S02]  /*3b70*/  LEA R28, P3, R33, R34, 0x1 ;  /* 0x00000022211c7211 */ /* 0x000fe400078608ff */
[----:B------:R-:W-:Y:S02]  /*3b80*/  LEA.HI.X.SX32 R31, R35, R44, 0x1, P6 ;  /* 0x0000002c231f7211 */ /* 0x000fe400030f0eff */
[----:B------:R-:W-:Y:S02]  /*3b90*/  FSETP.NEU.AND P6, PT, R2, RZ, PT ;  /* 0x000000ff0200720b */ /* 0x000fe40003fcd000 */
[----:B------:R-:W-:Y:S02]  /*3ba0*/  PRMT R2, R45, 0x7632, R2 ;  /* 0x000076322d027816 */ /* 0x000fe40000000002 */
[----:B0-----:R-:W-:-:S02]  /*3bb0*/  PRMT R11, R53, 0x7632, R11 ;  /* 0x00007632350b7816 */ /* 0x001fc4000000000b */
[----:B------:R-:W-:Y:S01]  /*3bc0*/  LEA R32, P4, R40, R34, 0x1 ;  /* 0x0000002228207211 */ /* 0x000fe200078808ff */
[----:B------:R-:W-:Y:S01]  /*3bd0*/  STG.E.U16 desc[UR10][R20.64], R2 ;  /* 0x0000000214007986 */ /* 0x000fe2000c10150a */
[----:B------:R-:W-:Y:S02]  /*3be0*/  LEA.HI.X.SX32 R29, R33, R44, 0x1, P3 ;  /* 0x0000002c211d7211 */ /* 0x000fe400018f0eff */
[----:B------:R-:W-:Y:S01]  /*3bf0*/  PRMT R3, R47, 0x7632, R3 ;  /* 0x000076322f037816 */ /* 0x000fe20000000003 */
[----:B------:R-:W-:Y:S01]  /*3c00*/  STG.E.U16 desc[UR10][R22.64], R11 ;  /* 0x0000000b16007986 */ /* 0x000fe2000c10150a */
[----:B------:R-:W-:Y:S02]  /*3c10*/  LEA R34, P3, R41, R34, 0x1 ;  /* 0x0000002229227211 */ /* 0x000fe400078608ff */
[----:B--2---:R-:W-:Y:S01]  /*3c20*/  PRMT R13, R55, 0x7632, R13 ;  /* 0x00007632370d7816 */ /* 0x004fe2000000000d */
[----:B------:R0:W-:Y:S01]  /*3c30*/  STG.E.U16 desc[UR10][R24.64], R3 ;  /* 0x0000000318007986 */ /* 0x0001e2000c10150a */
[----:B---3--:R-:W-:-:S02]  /*3c40*/  PRMT R14, R49, 0x7632, R14 ;  /* 0x00007632310e7816 */ /* 0x008fc4000000000e */
[----:B------:R-:W-:Y:S01]  /*3c50*/  PRMT R15, R57, 0x7632, R15 ;  /* 0x00007632390f7816 */ /* 0x000fe2000000000f */
[----:B------:R2:W-:Y:S01]  /*3c60*/  STG.E.U16 desc[UR10][R26.64], R13 ;  /* 0x0000000d1a007986 */ /* 0x0005e2000c10150a */
[-C--:B------:R-:W-:Y:S02]  /*3c70*/  LEA.HI.X.SX32 R33, R40, R44.reuse, 0x1, P4 ;  /* 0x0000002c28217211 */ /* 0x080fe400020f0eff */
[----:B----4-:R-:W-:Y:S01]  /*3c80*/  PRMT R16, R51, 0x7632, R16 ;  /* 0x0000763233107816 */ /* 0x010fe20000000010 */
[----:B------:R2:W-:Y:S01]  /*3c90*/  STG.E.U16 desc[UR10][R28.64], R14 ;  /* 0x0000000e1c007986 */ /* 0x0005e2000c10150a */
[----:B------:R-:W-:Y:S02]  /*3ca0*/  LEA.HI.X.SX32 R35, R41, R44, 0x1, P3 ;  /* 0x0000002c29237211 */ /* 0x000fe400018f0eff */
[----:B------:R-:W-:Y:S01]  /*3cb0*/  PRMT R17, R59, 0x7632, R17 ;  /* 0x000076323b117816 */ /* 0x000fe20000000011 */
[----:B------:R2:W-:Y:S01]  /*3cc0*/  STG.E.U16 desc[UR10][R30.64], R15 ;  /* 0x0000000f1e007986 */ /* 0x0005e2000c10150a */
[----:B------:R-:W-:-:S02]  /*3cd0*/  FSEL R36, R36, -INF , P2 ;  /* 0xff80000024247808 */ /* 0x000fc40001000000 */
[----:B------:R-:W-:Y:S01]  /*3ce0*/  FSEL R37, R37, -INF , P1 ;  /* 0xff80000025257808 */ /* 0x000fe20000800000 */
[----:B------:R2:W-:Y:S01]  /*3cf0*/  STG.E.U16 desc[UR10][R32.64], R16 ;  /* 0x0000001020007986 */ /* 0x0005e2000c10150a */
[----:B0-----:R-:W-:Y:S01]  /*3d00*/  FSEL R3, R38, -INF , P0 ;  /* 0xff80000026037808 */ /* 0x001fe20000000000 */
[----:B------:R-:W-:Y:S01]  /*3d10*/  FFMA R36, R36, 0.69314718246459960938, R79 ;  /* 0x3f31721824247823 */ /* 0x000fe2000000004f */
[----:B------:R-:W-:Y:S01]  /*3d20*/  FSEL R2, R39, -INF , P6 ;  /* 0xff80000027027808 */ /* 0x000fe20003000000 */
[----:B------:R2:W-:Y:S01]  /*3d30*/  STG.E.U16 desc[UR10][R34.64], R17 ;  /* 0x0000001122007986 */ /* 0x0005e2000c10150a */
[----:B------:R-:W-:Y:S01]  /*3d40*/  LOP3.LUT R0, R0, 0x1c, RZ, 0xc0, !PT ;  /* 0x0000001c00007812 */ /* 0x000fe200078ec0ff */
[----:B------:R-:W-:Y:S01]  /*3d50*/  FFMA R37, R37, 0.69314718246459960938, R78 ;  /* 0x3f31721825257823 */ /* 0x000fe2000000004e */
[----:B------:R-:W-:Y:S01]  /*3d60*/  FFMA R38, R3, 0.69314718246459960938, R76 ;  /* 0x3f31721803267823 */ /* 0x000fe2000000004c */
[----:B------:R-:W-:Y:S01]  /*3d70*/  FFMA R39, R2, 0.69314718246459960938, R77 ;  /* 0x3f31721802277823 */ /* 0x000fe2000000004d */
[----:B------:R-:W-:Y:S01]  /*3d80*/  LEA R0, R0, UR6, 0x2 ;  /* 0x0000000600007c11 */ /* 0x000fe2000f8e10ff */
[----:B------:R-:W-:Y:S01]  /*3d90*/  BAR.SYNC.DEFER_BLOCKING 0x0 ;  /* 0x0000000000007b1d */ /* 0x000fe20000010000 */
[----:B------:R-:W-:-:S02]  /*3da0*/  IMAD.SHL.U32 R3, R84, 0x4, RZ ;  /* 0x0000000454037824 */ /* 0x000fc400078e00ff */
[----:B------:R-:W-:-:S03]  /*3db0*/  IMAD.HI R84, R84, 0x4, RZ ;  /* 0x0000000454547827 */ /* 0x000fc600078e02ff */
[----:B-1----:R-:W-:-:S04]  /*3dc0*/  IADD3 R2, P0, P1, R3, UR7, R4 ;  /* 0x0000000703027c10 */ /* 0x002fc8000f91e004 */
[----:B------:R-:W-:Y:S01]  /*3dd0*/  IADD3.X R3, PT, PT, R84, UR5, R5, P0, P1 ;  /* 0x0000000554037c10 */ /* 0x000fe200087e2405 */
[----:B------:R2:W-:Y:S01]  /*3de0*/  STS.128 [R0], R36 ;  /* 0x0000002400007388 */ /* 0x0005e20000000c00 */
[----:B------:R-:W-:Y:S06]  /*3df0*/  BAR.SYNC.DEFER_BLOCKING 0x0 ;  /* 0x0000000000007b1d */ /* 0x000fec0000010000 */
[----:B------:R-:W-:Y:S05]  /*3e00*/  @P5 EXIT ;  /* 0x000000000000594d */ /* 0x000fea0003800000 */
[----:B------:R-:W0:Y:S04]  /*3e10*/  LDS R5, [R42] ;  /* 0x000000002a057984 */ /* 0x000e280000000800 */
[----:B0-----:R-:W-:Y:S01]  /*3e20*/  STG.E desc[UR10][R2.64], R5 ;  /* 0x0000000502007986 */ /* 0x001fe2000c10190a */
[----:B------:R-:W-:Y:S05]  /*3e30*/  EXIT ;  /* 0x000000000000794d */ /* 0x000fea0003800000 */
.L_x_2:
[----:B------:R-:W-:-:S00]  /*3e40*/  BRA `(.L_x_2) ;  /* 0xfffffffc00fc7947 */ /* 0x000fc0000383ffff */
[----:B------:R-:W-:-:S00]  /*3e50*/  NOP ;  /* 0x0000000000007918 */ /* 0x000fc00000000000 */
        /* <DEDUP_REMOVED lines=10> */
.L_x_3:


//--------------------- .nv.global.init           --------------------------
	.section	.nv.global.init,"aw",@progbits
.nv.global.init:
	.type		_$_str,@object
	.size		_$_str,(.L_0 - _$_str)
_$_str:
        /*0000*/ 	.byte	0x5f, 0x5f, 0x43, 0x55, 0x44, 0x41, 0x5f, 0x46, 0x54, 0x5a, 0x00
.L_0:


//--------------------- .nv.shared.attn_fwd       --------------------------
	.section	.nv.shared.attn_fwd,"aw",@nobits
	.sectionflags	@""
	.align	16
	.zero		1024


//--------------------- .nv.shared.reserved.0     --------------------------
	.section	.nv.shared.reserved.0,"aw",@nobits
	.weak		__nv_reservedSMEM_offset_0_alias
	.size		__nv_reservedSMEM_offset_0_alias, 0, 64
	.other		__nv_reservedSMEM_offset_0_alias,@"STO_CUDA_RESERVED_SHARED STV_DEFAULT"
__nv_reservedSMEM_offset_0_alias:
	.zero		0
	.zero		64


//--------------------- .nv.constant0.attn_fwd    --------------------------
	.section	.nv.constant0.attn_fwd,"a",@progbits
	.sectionflags	@""
	.align	4
.nv.constant0.attn_fwd:
	.zero		1032


//--------------------- SYMBOLS --------------------------

	.type		.nv.reservedSmem.offset0,@object
	.size		.nv.reservedSmem.offset0,0x4
	.type		.nv.reservedSmem.cap,@object
	.size		.nv.reservedSmem.cap,0x4
